//
// Generated by NVIDIA NVVM Compiler
//
// Compiler Build ID: CL-36424714
// Cuda compilation tools, release 13.0, V13.0.88
// Based on NVVM 20.0.0
//

.version 9.0
.target sm_100
.address_size 64

	// .globl	_Z5matchPjPKciiiiiiiiPi
// _ZZ5matchPjPKciiiiiiiiPiE1D has been demoted
// _ZZ5matchPjPKciiiiiiiiPiE6Text_S has been demoted
// _ZZ5matchPjPKciiiiiiiiPiE4DNew has been demoted
// _ZZ5matchPjPKciiiiiiiiPiE4BB_S has been demoted

.visible .entry _Z5matchPjPKciiiiiiiiPi(
	.param .u64 .ptr .align 1 _Z5matchPjPKciiiiiiiiPi_param_0,
	.param .u64 .ptr .align 1 _Z5matchPjPKciiiiiiiiPi_param_1,
	.param .u32 _Z5matchPjPKciiiiiiiiPi_param_2,
	.param .u32 _Z5matchPjPKciiiiiiiiPi_param_3,
	.param .u32 _Z5matchPjPKciiiiiiiiPi_param_4,
	.param .u32 _Z5matchPjPKciiiiiiiiPi_param_5,
	.param .u32 _Z5matchPjPKciiiiiiiiPi_param_6,
	.param .u32 _Z5matchPjPKciiiiiiiiPi_param_7,
	.param .u32 _Z5matchPjPKciiiiiiiiPi_param_8,
	.param .u32 _Z5matchPjPKciiiiiiiiPi_param_9,
	.param .u64 .ptr .align 1 _Z5matchPjPKciiiiiiiiPi_param_10
)
{
	.reg .pred 	%p<33>;
	.reg .b16 	%rs<35>;
	.reg .b32 	%r<272>;
	.reg .b64 	%rd<50>;
	// demoted variable
	.shared .align 4 .b8 _ZZ5matchPjPKciiiiiiiiPiE1D[2056];
	// demoted variable
	.shared .align 1 .b8 _ZZ5matchPjPKciiiiiiiiPiE6Text_S[1024];
	// demoted variable
	.shared .align 4 .b8 _ZZ5matchPjPKciiiiiiiiPiE4DNew[2056];
	// demoted variable
	.shared .align 4 .b8 _ZZ5matchPjPKciiiiiiiiPiE4BB_S[8192];
	ld.param.u64 	%rd16, [_Z5matchPjPKciiiiiiiiPi_param_0];
	ld.param.u64 	%rd15, [_Z5matchPjPKciiiiiiiiPi_param_1];
	ld.param.u32 	%r67, [_Z5matchPjPKciiiiiiiiPi_param_2];
	ld.param.u32 	%r68, [_Z5matchPjPKciiiiiiiiPi_param_3];
	ld.param.u32 	%r69, [_Z5matchPjPKciiiiiiiiPi_param_4];
	ld.param.u32 	%r70, [_Z5matchPjPKciiiiiiiiPi_param_5];
	ld.param.u32 	%r71, [_Z5matchPjPKciiiiiiiiPi_param_6];
	ld.param.u32 	%r72, [_Z5matchPjPKciiiiiiiiPi_param_7];
	ld.param.u32 	%r73, [_Z5matchPjPKciiiiiiiiPi_param_8];
	ld.param.u32 	%r74, [_Z5matchPjPKciiiiiiiiPi_param_9];
	ld.param.u64 	%rd17, [_Z5matchPjPKciiiiiiiiPi_param_10];
	cvta.to.global.u64 	%rd1, %rd17;
	mov.u32 	%r1, %tid.x;
	shl.b32 	%r75, %r1, 2;
	mov.u32 	%r76, _ZZ5matchPjPKciiiiiiiiPiE4BB_S;
	add.s32 	%r2, %r76, %r75;
	cvta.to.global.u64 	%rd18, %rd16;
	mul.wide.u32 	%rd19, %r1, 4;
	add.s64 	%rd20, %rd18, %rd19;
	ld.global.u32 	%r77, [%rd20];
	st.shared.u32 	[%r2], %r77;
	add.s32 	%r78, %r70, %r1;
	mul.wide.u32 	%rd21, %r78, 4;
	add.s64 	%rd22, %rd18, %rd21;
	ld.global.u32 	%r79, [%rd22];
	st.shared.u32 	[%r2+2048], %r79;
	add.s32 	%r80, %r78, %r70;
	mul.wide.u32 	%rd23, %r80, 4;
	add.s64 	%rd24, %rd18, %rd23;
	ld.global.u32 	%r81, [%rd24];
	st.shared.u32 	[%r2+4096], %r81;
	add.s32 	%r82, %r80, %r70;
	mul.wide.u32 	%rd25, %r82, 4;
	add.s64 	%rd26, %rd18, %rd25;
	ld.global.u32 	%r83, [%rd26];
	st.shared.u32 	[%r2+6144], %r83;
	mov.u32 	%r84, _ZZ5matchPjPKciiiiiiiiPiE1D;
	add.s32 	%r3, %r84, %r75;
	mov.b32 	%r85, 0;
	st.shared.u32 	[%r3], %r85;
	add.s32 	%r86, %r69, 1;
	mov.b32 	%r87, -1;
	shl.b32 	%r88, %r87, %r86;
	not.b32 	%r4, %r88;
	st.shared.u32 	[%r3+4], %r4;
	add.s32 	%r5, %r71, -1;
	setp.lt.s32 	%p1, %r71, 2;
	@%p1 bra 	$L__BB0_8;
	add.s32 	%r6, %r69, 2;
	add.s32 	%r90, %r71, -2;
	and.b32  	%r7, %r5, 3;
	setp.lt.u32 	%p2, %r90, 3;
	mov.u32 	%r258, %r4;
	@%p2 bra 	$L__BB0_4;
	and.b32  	%r8, %r5, -4;
	mov.b32 	%r253, 0;
	mov.u32 	%r258, %r4;
$L__BB0_3:
	shl.b32 	%r92, %r258, %r6;
	add.s32 	%r93, %r92, %r4;
	shl.b32 	%r94, %r93, %r6;
	add.s32 	%r95, %r94, %r4;
	shl.b32 	%r96, %r95, %r6;
	add.s32 	%r97, %r96, %r4;
	shl.b32 	%r98, %r97, %r6;
	add.s32 	%r258, %r98, %r4;
	add.s32 	%r253, %r253, 4;
	setp.ne.s32 	%p3, %r253, %r8;
	@%p3 bra 	$L__BB0_3;
$L__BB0_4:
	setp.eq.s32 	%p4, %r7, 0;
	@%p4 bra 	$L__BB0_7;
	mov.b32 	%r257, 0;
$L__BB0_6:
	.pragma "nounroll";
	shl.b32 	%r100, %r258, %r6;
	add.s32 	%r258, %r100, %r4;
	add.s32 	%r257, %r257, 1;
	setp.ne.s32 	%p5, %r257, %r7;
	@%p5 bra 	$L__BB0_6;
$L__BB0_7:
	st.shared.u32 	[%r3+4], %r258;
$L__BB0_8:
	add.s32 	%r20, %r69, 2;
	mul.lo.s32 	%r21, %r71, %r20;
	mov.b32 	%r101, -1;
	shl.b32 	%r102, %r101, %r21;
	not.b32 	%r22, %r102;
	shl.b32 	%r103, %r70, 2;
	add.s32 	%r23, %r84, %r103;
	st.shared.u32 	[%r23+4], %r22;
	mov.u32 	%r105, %ctaid.x;
	sub.s32 	%r106, %r73, %r74;
	mul.lo.s32 	%r24, %r106, %r105;
	add.s32 	%r25, %r24, %r72;
	add.s32 	%r26, %r25, %r73;
	setp.gt.s32 	%p6, %r26, %r67;
	sub.s32 	%r107, %r67, %r25;
	selp.b32 	%r27, %r107, %r73, %p6;
	div.s32 	%r108, %r27, %r70;
	mul.lo.s32 	%r109, %r108, %r70;
	sub.s32 	%r110, %r27, %r109;
	setp.ne.s32 	%p7, %r110, 0;
	selp.u32 	%r111, 1, 0, %p7;
	add.s32 	%r28, %r108, %r111;
	mul.lo.s32 	%r29, %r28, %r1;
	setp.lt.u32 	%p8, %r27, %r29;
	@%p8 bra 	$L__BB0_12;
	add.s32 	%r112, %r29, %r28;
	setp.gt.u32 	%p9, %r112, %r27;
	sub.s32 	%r113, %r27, %r29;
	selp.b32 	%r30, %r113, %r28, %p9;
	setp.eq.s32 	%p10, %r30, 0;
	@%p10 bra 	$L__BB0_12;
	cvta.to.global.u64 	%rd2, %rd15;
	cvt.u64.u32 	%rd3, %r30;
	mov.b64 	%rd45, 0;
	add.s32 	%r114, %r29, %r25;
	cvt.u64.u32 	%rd28, %r114;
	mov.u32 	%r117, _ZZ5matchPjPKciiiiiiiiPiE6Text_S;
$L__BB0_11:
	add.s64 	%rd29, %rd45, %rd28;
	add.s64 	%rd30, %rd2, %rd29;
	ld.global.u8 	%rs1, [%rd30];
	cvt.u32.u64 	%r115, %rd45;
	add.s32 	%r116, %r29, %r115;
	add.s32 	%r118, %r117, %r116;
	st.shared.u8 	[%r118], %rs1;
	add.s64 	%rd45, %rd45, 1;
	setp.lt.u64 	%p11, %rd45, %rd3;
	@%p11 bra 	$L__BB0_11;
$L__BB0_12:
	add.s32 	%r31, %r70, 2;
	cvt.s64.s32 	%rd31, %r31;
	and.b64  	%rd6, %rd31, 4611686018427387903;
	setp.eq.s32 	%p12, %r31, 0;
	@%p12 bra 	$L__BB0_15;
	mov.b64 	%rd46, 0;
	mov.u32 	%r121, _ZZ5matchPjPKciiiiiiiiPiE1D;
	mov.u32 	%r124, _ZZ5matchPjPKciiiiiiiiPiE4DNew;
$L__BB0_14:
	cvt.u32.u64 	%r119, %rd46;
	shl.b32 	%r120, %r119, 2;
	add.s32 	%r122, %r121, %r120;
	ld.shared.u32 	%r123, [%r122];
	add.s32 	%r125, %r124, %r120;
	st.shared.u32 	[%r125], %r123;
	add.s64 	%rd46, %rd46, 1;
	setp.lt.u64 	%p13, %rd46, %rd6;
	@%p13 bra 	$L__BB0_14;
$L__BB0_15:
	setp.lt.s32 	%p14, %r71, 2;
	bar.sync 	0;
	mov.b32 	%r263, 1;
	ld.shared.u32 	%r32, [_ZZ5matchPjPKciiiiiiiiPiE1D+4];
	@%p14 bra 	$L__BB0_22;
	add.s32 	%r129, %r71, -2;
	and.b32  	%r33, %r5, 3;
	setp.lt.u32 	%p15, %r129, 3;
	mov.b32 	%r263, 1;
	@%p15 bra 	$L__BB0_19;
	and.b32  	%r34, %r5, -4;
	mov.b32 	%r265, 0;
	mov.b32 	%r263, 1;
$L__BB0_18:
	shl.b32 	%r132, %r263, %r20;
	add.s32 	%r133, %r132, 1;
	shl.b32 	%r134, %r133, %r20;
	add.s32 	%r135, %r134, 1;
	shl.b32 	%r136, %r135, %r20;
	add.s32 	%r137, %r136, 1;
	shl.b32 	%r138, %r137, %r20;
	add.s32 	%r263, %r138, 1;
	add.s32 	%r265, %r265, 4;
	setp.eq.s32 	%p16, %r265, %r34;
	@%p16 bra 	$L__BB0_19;
	bra.uni 	$L__BB0_18;
$L__BB0_19:
	setp.eq.s32 	%p17, %r33, 0;
	@%p17 bra 	$L__BB0_22;
	mov.b32 	%r262, 0;
$L__BB0_21:
	.pragma "nounroll";
	shl.b32 	%r140, %r263, %r20;
	add.s32 	%r263, %r140, 1;
	add.s32 	%r262, %r262, 1;
	setp.ne.s32 	%p18, %r262, %r33;
	@%p18 bra 	$L__BB0_21;
$L__BB0_22:
	setp.lt.s32 	%p19, %r27, 1;
	@%p19 bra 	$L__BB0_42;
	sub.s32 	%r42, %r21, %r20;
	add.s32 	%r43, %r69, 3;
	shl.b32 	%r142, %r1, 2;
	mov.u32 	%r143, _ZZ5matchPjPKciiiiiiiiPiE4DNew;
	add.s32 	%r44, %r143, %r142;
	sub.s32 	%r144, %r69, %r68;
	mad.lo.s32 	%r145, %r71, %r70, %r144;
	mad.lo.s32 	%r146, %r145, %r20, %r69;
	mov.b32 	%r147, 1;
	shl.b32 	%r45, %r147, %r146;
	add.s32 	%r148, %r146, 1;
	mov.b32 	%r149, -1;
	shl.b32 	%r150, %r149, %r148;
	not.b32 	%r46, %r150;
	min.s32 	%r151, %r67, %r26;
	not.b32 	%r152, %r24;
	add.s32 	%r153, %r151, %r152;
	setp.eq.s32 	%p20, %r153, %r72;
	mov.b32 	%r269, 0;
	@%p20 bra 	$L__BB0_36;
	and.b32  	%r269, %r27, 2147483646;
	mov.b32 	%r266, 0;
	cvt.s64.s32 	%rd37, %r25;
$L__BB0_25:
	setp.eq.s32 	%p21, %r31, 0;
	ld.shared.u32 	%r155, [%r3+4];
	shr.s32 	%r156, %r155, %r20;
	ld.shared.u32 	%r157, [%r3];
	shl.b32 	%r158, %r157, %r42;
	or.b32  	%r159, %r158, %r156;
	mov.u32 	%r160, _ZZ5matchPjPKciiiiiiiiPiE6Text_S;
	add.s32 	%r53, %r160, %r266;
	ld.shared.u8 	%rs2, [%r53];
	shr.u16 	%rs3, %rs2, 7;
	add.s16 	%rs4, %rs2, %rs3;
	cvt.s16.s8 	%rs5, %rs4;
	shr.s16 	%rs6, %rs5, 1;
	shr.u16 	%rs7, %rs6, 6;
	and.b16  	%rs8, %rs7, 3;
	add.s16 	%rs9, %rs6, %rs8;
	and.b16  	%rs10, %rs9, 252;
	sub.s16 	%rs11, %rs6, %rs10;
	cvt.s16.s8 	%rs12, %rs11;
	mul.wide.s16 	%r161, %rs12, 2048;
	add.s32 	%r162, %r2, %r161;
	ld.shared.u32 	%r163, [%r162];
	or.b32  	%r164, %r159, %r163;
	and.b32  	%r165, %r164, %r22;
	shl.b32 	%r166, %r155, 1;
	shl.b32 	%r167, %r155, %r43;
	ld.shared.u32 	%r168, [%r3+8];
	shr.s32 	%r169, %r168, %r42;
	shl.b32 	%r170, %r169, 1;
	or.b32  	%r171, %r170, %r167;
	and.b32  	%r172, %r171, %r166;
	or.b32  	%r173, %r172, %r263;
	add.s32 	%r174, %r165, %r263;
	xor.b32  	%r175, %r174, %r165;
	shr.u32 	%r176, %r175, 1;
	and.b32  	%r177, %r176, %r173;
	and.b32  	%r178, %r177, %r32;
	st.shared.u32 	[%r44+4], %r178;
	bar.sync 	0;
	@%p21 bra 	$L__BB0_28;
	mov.b64 	%rd47, 0;
	mov.u32 	%r268, _ZZ5matchPjPKciiiiiiiiPiE1D;
	mov.u32 	%r267, %r143;
$L__BB0_27:
	ld.shared.u32 	%r181, [%r267];
	st.shared.u32 	[%r268], %r181;
	add.s64 	%rd47, %rd47, 1;
	add.s32 	%r268, %r268, 4;
	add.s32 	%r267, %r267, 4;
	setp.lt.u64 	%p22, %rd47, %rd6;
	@%p22 bra 	$L__BB0_27;
$L__BB0_28:
	ld.shared.u32 	%r58, [%r23];
	and.b32  	%r182, %r58, %r45;
	setp.ne.s32 	%p23, %r182, 0;
	@%p23 bra 	$L__BB0_30;
	add.s32 	%r183, %r266, %r25;
	mul.wide.s32 	%rd34, %r183, 4;
	add.s64 	%rd35, %rd1, %rd34;
	mov.b32 	%r184, 1;
	st.global.u32 	[%rd35], %r184;
	or.b32  	%r185, %r58, %r46;
	st.shared.u32 	[%r23], %r185;
$L__BB0_30:
	ld.shared.u32 	%r186, [%r3+4];
	shr.s32 	%r187, %r186, %r20;
	ld.shared.u32 	%r188, [%r3];
	shl.b32 	%r189, %r188, %r42;
	or.b32  	%r190, %r189, %r187;
	ld.shared.u8 	%rs13, [%r53+1];
	shr.u16 	%rs14, %rs13, 7;
	add.s16 	%rs15, %rs13, %rs14;
	cvt.s16.s8 	%rs16, %rs15;
	shr.s16 	%rs17, %rs16, 1;
	shr.u16 	%rs18, %rs17, 6;
	and.b16  	%rs19, %rs18, 3;
	add.s16 	%rs20, %rs17, %rs19;
	and.b16  	%rs21, %rs20, 252;
	sub.s16 	%rs22, %rs17, %rs21;
	cvt.s16.s8 	%rs23, %rs22;
	mul.wide.s16 	%r191, %rs23, 2048;
	add.s32 	%r192, %r2, %r191;
	ld.shared.u32 	%r193, [%r192];
	or.b32  	%r194, %r190, %r193;
	and.b32  	%r195, %r194, %r22;
	shl.b32 	%r196, %r186, 1;
	shl.b32 	%r197, %r186, %r43;
	ld.shared.u32 	%r198, [%r3+8];
	shr.s32 	%r199, %r198, %r42;
	shl.b32 	%r200, %r199, 1;
	or.b32  	%r201, %r200, %r197;
	and.b32  	%r202, %r201, %r196;
	or.b32  	%r203, %r202, %r263;
	add.s32 	%r204, %r195, %r263;
	xor.b32  	%r205, %r204, %r195;
	shr.u32 	%r206, %r205, 1;
	and.b32  	%r207, %r206, %r203;
	and.b32  	%r208, %r207, %r32;
	st.shared.u32 	[%r44+4], %r208;
	bar.sync 	0;
	@%p21 bra 	$L__BB0_33;
	mov.b64 	%rd48, 0;
$L__BB0_32:
	cvt.u32.u64 	%r209, %rd48;
	shl.b32 	%r210, %r209, 2;
	mov.u32 	%r211, _ZZ5matchPjPKciiiiiiiiPiE4DNew;
	add.s32 	%r212, %r211, %r210;
	ld.shared.u32 	%r213, [%r212];
	mov.u32 	%r214, _ZZ5matchPjPKciiiiiiiiPiE1D;
	add.s32 	%r215, %r214, %r210;
	st.shared.u32 	[%r215], %r213;
	add.s64 	%rd48, %rd48, 1;
	setp.lt.u64 	%p25, %rd48, %rd6;
	@%p25 bra 	$L__BB0_32;
$L__BB0_33:
	ld.shared.u32 	%r59, [%r23];
	and.b32  	%r216, %r59, %r45;
	setp.ne.s32 	%p26, %r216, 0;
	@%p26 bra 	$L__BB0_35;
	cvt.u64.u32 	%rd38, %r266;
	add.s64 	%rd39, %rd38, %rd37;
	shl.b64 	%rd40, %rd39, 2;
	add.s64 	%rd41, %rd1, %rd40;
	mov.b32 	%r217, 1;
	st.global.u32 	[%rd41+4], %r217;
	or.b32  	%r218, %r59, %r46;
	st.shared.u32 	[%r23], %r218;
$L__BB0_35:
	add.s32 	%r266, %r266, 2;
	setp.ne.s32 	%p27, %r266, %r269;
	@%p27 bra 	$L__BB0_25;
$L__BB0_36:
	and.b32  	%r219, %r27, 1;
	setp.eq.b32 	%p28, %r219, 1;
	not.pred 	%p29, %p28;
	@%p29 bra 	$L__BB0_42;
	setp.eq.s32 	%p30, %r31, 0;
	ld.shared.u32 	%r220, [%r3+4];
	shr.s32 	%r221, %r220, %r20;
	ld.shared.u32 	%r222, [%r3];
	shl.b32 	%r223, %r222, %r42;
	or.b32  	%r224, %r223, %r221;
	mov.u32 	%r225, _ZZ5matchPjPKciiiiiiiiPiE6Text_S;
	add.s32 	%r226, %r225, %r269;
	ld.shared.u8 	%rs24, [%r226];
	shr.u16 	%rs25, %rs24, 7;
	add.s16 	%rs26, %rs24, %rs25;
	cvt.s16.s8 	%rs27, %rs26;
	shr.s16 	%rs28, %rs27, 1;
	shr.u16 	%rs29, %rs28, 6;
	and.b16  	%rs30, %rs29, 3;
	add.s16 	%rs31, %rs28, %rs30;
	and.b16  	%rs32, %rs31, 252;
	sub.s16 	%rs33, %rs28, %rs32;
	cvt.s16.s8 	%rs34, %rs33;
	mul.wide.s16 	%r227, %rs34, 2048;
	add.s32 	%r228, %r2, %r227;
	ld.shared.u32 	%r229, [%r228];
	or.b32  	%r230, %r224, %r229;
	and.b32  	%r231, %r230, %r22;
	shl.b32 	%r232, %r220, 1;
	shl.b32 	%r233, %r220, %r43;
	ld.shared.u32 	%r234, [%r3+8];
	shr.s32 	%r235, %r234, %r42;
	shl.b32 	%r236, %r235, 1;
	or.b32  	%r237, %r236, %r233;
	and.b32  	%r238, %r237, %r232;
	or.b32  	%r239, %r238, %r263;
	add.s32 	%r240, %r231, %r263;
	xor.b32  	%r241, %r240, %r231;
	shr.u32 	%r242, %r241, 1;
	and.b32  	%r243, %r242, %r239;
	and.b32  	%r244, %r243, %r32;
	st.shared.u32 	[%r44+4], %r244;
	bar.sync 	0;
	@%p30 bra 	$L__BB0_40;
	mov.b64 	%rd49, 0;
	mov.u32 	%r271, _ZZ5matchPjPKciiiiiiiiPiE1D;
	mov.u32 	%r270, _ZZ5matchPjPKciiiiiiiiPiE4DNew;
$L__BB0_39:
	ld.shared.u32 	%r247, [%r270];
	st.shared.u32 	[%r271], %r247;
	add.s64 	%rd49, %rd49, 1;
	add.s32 	%r271, %r271, 4;
	add.s32 	%r270, %r270, 4;
	setp.lt.u64 	%p31, %rd49, %rd6;
	@%p31 bra 	$L__BB0_39;
$L__BB0_40:
	ld.shared.u32 	%r66, [%r23];
	and.b32  	%r248, %r66, %r45;
	setp.ne.s32 	%p32, %r248, 0;
	@%p32 bra 	$L__BB0_42;
	add.s32 	%r249, %r269, %r25;
	mul.wide.s32 	%rd43, %r249, 4;
	add.s64 	%rd44, %rd1, %rd43;
	mov.b32 	%r250, 1;
	st.global.u32 	[%rd44], %r250;
	or.b32  	%r251, %r66, %r46;
	st.shared.u32 	[%r23], %r251;
$L__BB0_42:
	ret;

}


// ===== COMPILED SASS (sm_100) =====

	.target	sm_100

	.elftype	@"ET_EXEC"


//--------------------- .note.nv.tkinfo           --------------------------
	.section	.note.nv.tkinfo,"",@"SHT_NOTE"
	.sectionflags	@"SHF_NOTE_NV_TKINFO"
	.tkinfo
        /*0018*/ 	.word	0x00000002
        /*0030*/ 	.string	""
        /*0030*/ 	.string	"ptxas"
        /*0030*/ 	.string	"Cuda compilation tools, release 13.0, V13.0.88"
        /*0030*/ 	.string	"Build cuda_13.0.r13.0/compiler.36424714_0"
        /*0030*/ 	.string	"-arch sm_100 -m 64 "



//--------------------- .note.nv.cuinfo           --------------------------
	.section	.note.nv.cuinfo,"",@"SHT_NOTE"
	.sectionflags	@"SHF_NOTE_NV_CUINFO"
        /*0018*/ 	.short	0x0002
        /*001a*/ 	.short	0x0064
        /*001c*/ 	.short	0x0082
	.zero		2


//--------------------- .nv.info                  --------------------------
	.section	.nv.info,"",@"SHT_CUDA_INFO"
	.align	4


	//----- nvinfo : EIATTR_REGCOUNT
	.align		4
        /*0000*/ 	.byte	0x04, 0x2f
        /*0002*/ 	.short	(.L_1 - .L_0)
	.align		4
.L_0:
        /*0004*/ 	.word	index@(_Z5matchPjPKciiiiiiiiPi)
        /*0008*/ 	.word	0x0000001e


	//----- nvinfo : EIATTR_FRAME_SIZE
	.align		4
.L_1:
        /*000c*/ 	.byte	0x04, 0x11
        /*000e*/ 	.short	(.L_3 - .L_2)
	.align		4
.L_2:
        /*0010*/ 	.word	index@(_Z5matchPjPKciiiiiiiiPi)
        /*0014*/ 	.word	0x00000000


	//----- nvinfo : EIATTR_MIN_STACK_SIZE
	.align		4
.L_3:
        /*0018*/ 	.byte	0x04, 0x12
        /*001a*/ 	.short	(.L_5 - .L_4)
	.align		4
.L_4:
        /*001c*/ 	.word	index@(_Z5matchPjPKciiiiiiiiPi)
        /*0020*/ 	.word	0x00000000
.L_5:


//--------------------- .nv.compat                --------------------------
	.section	.nv.compat,"",@"SHT_CUDA_COMPAT_INFO"
	.align	4
        /*0000*/ 	.byte	0x02, 0x09, 0x00, 0x00, 0x02, 0x02, 0x01, 0x00, 0x02, 0x05, 0x05, 0x00, 0x03, 0x07, 0x01, 0x01
        /*0010*/ 	.byte	0x02, 0x03, 0x00, 0x00, 0x02, 0x06, 0x01, 0x00, 0x04, 0x0b, 0x08, 0x00, 0x09, 0x00, 0x00, 0x00
        /*0020*/ 	.byte	0x00, 0x00, 0x00, 0x00


//--------------------- .nv.info._Z5matchPjPKciiiiiiiiPi --------------------------
	.section	.nv.info._Z5matchPjPKciiiiiiiiPi,"",@"SHT_CUDA_INFO"
	.sectionflags	@""
	.align	4


	//----- nvinfo : EIATTR_CUDA_API_VERSION
	.align		4
        /*0000*/ 	.byte	0x04, 0x37
        /*0002*/ 	.short	(.L_7 - .L_6)
.L_6:
        /*0004*/ 	.word	0x00000082


	//----- nvinfo : EIATTR_KPARAM_INFO
	.align		4
.L_7:
        /*0008*/ 	.byte	0x04, 0x17
        /*000a*/ 	.short	(.L_9 - .L_8)
.L_8:
        /*000c*/ 	.word	0x00000000
        /*0010*/ 	.short	0x000a
        /*0012*/ 	.short	0x0030
        /*0014*/ 	.byte	0x00, 0xf5, 0x21, 0x00


	//----- nvinfo : EIATTR_KPARAM_INFO
	.align		4
.L_9:
        /*0018*/ 	.byte	0x04, 0x17
        /*001a*/ 	.short	(.L_11 - .L_10)
.L_10:
        /*001c*/ 	.word	0x00000000
        /*0020*/ 	.short	0x0009
        /*0022*/ 	.short	0x002c
        /*0024*/ 	.byte	0x00, 0xf0, 0x11, 0x00


	//----- nvinfo : EIATTR_KPARAM_INFO
	.align		4
.L_11:
        /*0028*/ 	.byte	0x04, 0x17
        /*002a*/ 	.short	(.L_13 - .L_12)
.L_12:
        /*002c*/ 	.word	0x00000000
        /*0030*/ 	.short	0x0008
        /*0032*/ 	.short	0x0028
        /*0034*/ 	.byte	0x00, 0xf0, 0x11, 0x00


	//----- nvinfo : EIATTR_KPARAM_INFO
	.align		4
.L_13:
        /*0038*/ 	.byte	0x04, 0x17
        /*003a*/ 	.short	(.L_15 - .L_14)
.L_14:
        /*003c*/ 	.word	0x00000000
        /*0040*/ 	.short	0x0007
        /*0042*/ 	.short	0x0024
        /*0044*/ 	.byte	0x00, 0xf0, 0x11, 0x00


	//----- nvinfo : EIATTR_KPARAM_INFO
	.align		4
.L_15:
        /*0048*/ 	.byte	0x04, 0x17
        /*004a*/ 	.short	(.L_17 - .L_16)
.L_16:
        /*004c*/ 	.word	0x00000000
        /*0050*/ 	.short	0x0006
        /*0052*/ 	.short	0x0020
        /*0054*/ 	.byte	0x00, 0xf0, 0x11, 0x00


	//----- nvinfo : EIATTR_KPARAM_INFO
	.align		4
.L_17:
        /*0058*/ 	.byte	0x04, 0x17
        /*005a*/ 	.short	(.L_19 - .L_18)
.L_18:
        /*005c*/ 	.word	0x00000000
        /*0060*/ 	.short	0x0005
        /*0062*/ 	.short	0x001c
        /*0064*/ 	.byte	0x00, 0xf0, 0x11, 0x00


	//----- nvinfo : EIATTR_KPARAM_INFO
	.align		4
.L_19:
        /*0068*/ 	.byte	0x04, 0x17
        /*006a*/ 	.short	(.L_21 - .L_20)
.L_20:
        /*006c*/ 	.word	0x00000000
        /*0070*/ 	.short	0x0004
        /*0072*/ 	.short	0x0018
        /*0074*/ 	.byte	0x00, 0xf0, 0x11, 0x00


	//----- nvinfo : EIATTR_KPARAM_INFO
	.align		4
.L_21:
        /*0078*/ 	.byte	0x04, 0x17
        /*007a*/ 	.short	(.L_23 - .L_22)
.L_22:
        /*007c*/ 	.word	0x00000000
        /*0080*/ 	.short	0x0003
        /*0082*/ 	.short	0x0014
        /*0084*/ 	.byte	0x00, 0xf0, 0x11, 0x00


	//----- nvinfo : EIATTR_KPARAM_INFO
	.align		4
.L_23:
        /*0088*/ 	.byte	0x04, 0x17
        /*008a*/ 	.short	(.L_25 - .L_24)
.L_24:
        /*008c*/ 	.word	0x00000000
        /*0090*/ 	.short	0x0002
        /*0092*/ 	.short	0x0010
        /*0094*/ 	.byte	0x00, 0xf0, 0x11, 0x00


	//----- nvinfo : EIATTR_KPARAM_INFO
	.align		4
.L_25:
        /*0098*/ 	.byte	0x04, 0x17
        /*009a*/ 	.short	(.L_27 - .L_26)
.L_26:
        /*009c*/ 	.word	0x00000000
        /*00a0*/ 	.short	0x0001
        /*00a2*/ 	.short	0x0008
        /*00a4*/ 	.byte	0x00, 0xf5, 0x21, 0x00


	//----- nvinfo : EIATTR_KPARAM_INFO
	.align		4
.L_27:
        /*00a8*/ 	.byte	0x04, 0x17
        /*00aa*/ 	.short	(.L_29 - .L_28)
.L_28:
        /*00ac*/ 	.word	0x00000000
        /*00b0*/ 	.short	0x0000
        /*00b2*/ 	.short	0x0000
        /*00b4*/ 	.byte	0x00, 0xf5, 0x21, 0x00


	//----- nvinfo : EIATTR_SPARSE_MMA_MASK
	.align		4
.L_29:
        /*00b8*/ 	.byte	0x03, 0x50
        /*00ba*/ 	.short	0x0000


	//----- nvinfo : EIATTR_MAXREG_COUNT
	.align		4
        /*00bc*/ 	.byte	0x03, 0x1b
        /*00be*/ 	.short	0x00ff


	//----- nvinfo : EIATTR_NUM_BARRIERS
	.align		4
        /*00c0*/ 	.byte	0x02, 0x4c
        /*00c2*/ 	.byte	0x01
	.zero		1


	//----- nvinfo : EIATTR_MERCURY_ISA_VERSION
	.align		4
        /*00c4*/ 	.byte	0x03, 0x5f
        /*00c6*/ 	.short	0x0101


	//----- nvinfo : EIATTR_VRC_CTA_INIT_COUNT
	.align		4
        /*00c8*/ 	.byte	0x02, 0x4a
	.zero		1
	.zero		1


	//----- nvinfo : EIATTR_EXIT_INSTR_OFFSETS
	.align		4
        /*00cc*/ 	.byte	0x04, 0x1c
        /*00ce*/ 	.short	(.L_31 - .L_30)


	//   ....[0]....
.L_30:
        /*00d0*/ 	.word	0x00001780


	//   ....[1]....
        /*00d4*/ 	.word	0x00002880


	//   ....[2]....
        /*00d8*/ 	.word	0x00002ee0


	//   ....[3]....
        /*00dc*/ 	.word	0x00002f60


	//----- nvinfo : EIATTR_CRS_STACK_SIZE
	.align		4
.L_31:
        /*00e0*/ 	.byte	0x04, 0x1e
        /*00e2*/ 	.short	(.L_33 - .L_32)
.L_32:
        /*00e4*/ 	.word	0x00000000


	//----- nvinfo : EIATTR_CBANK_PARAM_SIZE
	.align		4
.L_33:
        /*00e8*/ 	.byte	0x03, 0x19
        /*00ea*/ 	.short	0x0038


	//----- nvinfo : EIATTR_PARAM_CBANK
	.align		4
        /*00ec*/ 	.byte	0x04, 0x0a
        /*00ee*/ 	.short	(.L_35 - .L_34)
	.align		4
.L_34:
        /*00f0*/ 	.word	index@(.nv.constant0._Z5matchPjPKciiiiiiiiPi)
        /*00f4*/ 	.short	0x0380
        /*00f6*/ 	.short	0x0038


	//----- nvinfo : EIATTR_SW_WAR
	.align		4
.L_35:
        /*00f8*/ 	.byte	0x04, 0x36
        /*00fa*/ 	.short	(.L_37 - .L_36)
.L_36:
        /*00fc*/ 	.word	0x00000008
.L_37:


//--------------------- .nv.callgraph             --------------------------
	.section	.nv.callgraph,"",@"SHT_CUDA_CALLGRAPH"
	.align	4
	.sectionentsize	8
	.align		4
        /*0000*/ 	.word	0x00000000
	.align		4
        /*0004*/ 	.word	0xffffffff
	.align		4
        /*0008*/ 	.word	0x00000000
	.align		4
        /*000c*/ 	.word	0xfffffffe
	.align		4
        /*0010*/ 	.word	0x00000000
	.align		4
        /*0014*/ 	.word	0xfffffffd
	.align		4
        /*0018*/ 	.word	0x00000000
	.align		4
        /*001c*/ 	.word	0xfffffffc


//--------------------- .text._Z5matchPjPKciiiiiiiiPi --------------------------
	.section	.text._Z5matchPjPKciiiiiiiiPi,"ax",@progbits
	.align	128
        .global         _Z5matchPjPKciiiiiiiiPi
        .type           _Z5matchPjPKciiiiiiiiPi,@function
        .size           _Z5matchPjPKciiiiiiiiPi,(.L_x_39 - _Z5matchPjPKciiiiiiiiPi)
        .other          _Z5matchPjPKciiiiiiiiPi,@"STO_CUDA_ENTRY STV_DEFAULT"
_Z5matchPjPKciiiiiiiiPi:
.text._Z5matchPjPKciiiiiiiiPi:
[----:B------:R-:W-:Y:S01]  /*0000*/  LDC R1, c[0x0][0x37c] ;  /* 0x0000df00ff017b82 */ /* 0x000fe20000000800 */
[----:B------:R-:W0:Y:S01]  /*0010*/  S2R R11, SR_TID.X ;  /* 0x00000000000b7919 */ /* 0x000e220000002100 */
[----:B------:R-:W0:Y:S06]  /*0020*/  LDCU.64 UR12, c[0x0][0x398] ;  /* 0x00007300ff0c77ac */ /* 0x000e2c0008000a00 */
[----:B------:R-:W1:Y:S01]  /*0030*/  LDC.64 R8, c[0x0][0x380] ;  /* 0x0000e000ff087b82 */ /* 0x000e620000000a00 */
[----:B------:R-:W2:Y:S07]  /*0040*/  LDCU.64 UR14, c[0x0][0x358] ;  /* 0x00006b00ff0e77ac */ /* 0x000eae0008000a00 */
[----:B------:R-:W3:Y:S01]  /*0050*/  S2UR UR19, SR_CgaCtaId ;  /* 0x00000000001379c3 */ /* 0x000ee20000008800 */
[----:B------:R-:W-:Y:S01]  /*0060*/  UMOV UR18, 0x400 ;  /* 0x0000040000127882 */ /* 0x000fe20000000000 */
[----:B------:R-:W-:Y:S01]  /*0070*/  UMOV UR6, 0xffffffff ;  /* 0xffffffff00067882 */ /* 0x000fe20000000000 */
[----:B------:R-:W4:Y:S01]  /*0080*/  LDCU UR16, c[0x0][0x3a0] ;  /* 0x00007400ff1077ac */ /* 0x000f220008000800 */
[----:B0-----:R-:W-:-:S02]  /*0090*/  VIADD R5, R11, UR13 ;  /* 0x0000000d0b057c36 */ /* 0x001fc40008000000 */
[----:B-1----:R-:W-:-:S04]  /*00a0*/  IMAD.WIDE.U32 R2, R11, 0x4, R8 ;  /* 0x000000040b027825 */ /* 0x002fc800078e0008 */
[----:B------:R-:W-:Y:S02]  /*00b0*/  VIADD R7, R5, UR13 ;  /* 0x0000000d05077c36 */ /* 0x000fe40008000000 */
[----:B--2---:R-:W2:Y:S02]  /*00c0*/  LDG.E R3, desc[UR14][R2.64] ;  /* 0x0000000e02037981 */ /* 0x004ea4000c1e1900 */
[----:B------:R-:W-:Y:S02]  /*00d0*/  VIADD R13, R7, UR13 ;  /* 0x0000000d070d7c36 */ /* 0x000fe40008000000 */
[----:B------:R-:W-:-:S04]  /*00e0*/  IMAD.WIDE.U32 R4, R5, 0x4, R8 ;  /* 0x0000000405047825 */ /* 0x000fc800078e0008 */
[--C-:B------:R-:W-:Y:S02]  /*00f0*/  IMAD.WIDE.U32 R6, R7, 0x4, R8.reuse ;  /* 0x0000000407067825 */ /* 0x100fe400078e0008 */
[----:B------:R-:W5:Y:S02]  /*0100*/  LDG.E R5, desc[UR14][R4.64] ;  /* 0x0000000e04057981 */ /* 0x000f64000c1e1900 */
[----:B------:R-:W-:Y:S02]  /*0110*/  IMAD.WIDE.U32 R8, R13, 0x4, R8 ;  /* 0x000000040d087825 */ /* 0x000fe400078e0008 */
[----:B------:R-:W5:Y:S04]  /*0120*/  LDG.E R7, desc[UR14][R6.64] ;  /* 0x0000000e06077981 */ /* 0x000f68000c1e1900 */
[----:B------:R0:W5:Y:S01]  /*0130*/  LDG.E R13, desc[UR14][R8.64] ;  /* 0x0000000e080d7981 */ /* 0x000162000c1e1900 */
[----:B------:R-:W-:-:S02]  /*0140*/  UIADD3 UR4, UPT, UPT, UR18, 0x1410, URZ ;  /* 0x0000141012047890 */ /* 0x000fc4000fffe0ff */
[----:B------:R-:W-:Y:S02]  /*0150*/  UIADD3 UR5, UPT, UPT, UR12, 0x1, URZ ;  /* 0x000000010c057890 */ /* 0x000fe4000fffe0ff */
[----:B---3--:R-:W-:Y:S02]  /*0160*/  ULEA UR4, UR19, UR4, 0x18 ;  /* 0x0000000413047291 */ /* 0x008fe4000f8ec0ff */
[----:B------:R-:W-:Y:S02]  /*0170*/  ULEA UR8, UR19, UR18, 0x18 ;  /* 0x0000001213087291 */ /* 0x000fe4000f8ec0ff */
[----:B------:R-:W-:Y:S02]  /*0180*/  USHF.L.U32 UR5, UR6, UR5, URZ ;  /* 0x0000000506057299 */ /* 0x000fe400080006ff */
[C---:B------:R-:W-:Y:S02]  /*0190*/  LEA R10, R11.reuse, UR4, 0x2 ;  /* 0x000000040b0a7c11 */ /* 0x040fe4000f8e10ff */
[----:B0-----:R-:W-:-:S02]  /*01a0*/  LEA R9, R11, UR8, 0x2 ;  /* 0x000000080b097c11 */ /* 0x001fc4000f8e10ff */
[----:B------:R-:W-:Y:S01]  /*01b0*/  LOP3.LUT R0, RZ, UR5, RZ, 0x33, !PT ;  /* 0x00000005ff007c12 */ /* 0x000fe2000f8e33ff */
[----:B----4-:R-:W-:Y:S02]  /*01c0*/  UISETP.GE.AND UP1, UPT, UR16, 0x2, UPT ;  /* 0x000000021000788c */ /* 0x010fe4000bf26270 */
[----:B------:R-:W-:Y:S01]  /*01d0*/  UIADD3 UR4, UPT, UPT, UR16, -0x1, URZ ;  /* 0xffffffff10047890 */ /* 0x000fe2000fffe0ff */
[----:B--2---:R0:W-:Y:S04]  /*01e0*/  STS [R10], R3 ;  /* 0x000000030a007388 */ /* 0x0041e80000000800 */
[----:B-----5:R0:W-:Y:S04]  /*01f0*/  STS [R10+0x800], R5 ;  /* 0x000800050a007388 */ /* 0x0201e80000000800 */
[----:B------:R0:W-:Y:S04]  /*0200*/  STS [R10+0x1000], R7 ;  /* 0x001000070a007388 */ /* 0x0001e80000000800 */
[----:B------:R0:W-:Y:S04]  /*0210*/  STS [R10+0x1800], R13 ;  /* 0x0018000d0a007388 */ /* 0x0001e80000000800 */
[----:B------:R0:W-:Y:S04]  /*0220*/  STS [R9], RZ ;  /* 0x000000ff09007388 */ /* 0x0001e80000000800 */
[----:B------:R0:W-:Y:S01]  /*0230*/  STS [R9+0x4], R0 ;  /* 0x0000040009007388 */ /* 0x0001e20000000800 */
[----:B------:R-:W-:Y:S05]  /*0240*/  BRA.U !UP1, `(.L_x_0) ;  /* 0x00000005097c7547 */ /* 0x000fea000b800000 */
[----:B------:R-:W-:Y:S01]  /*0250*/  UIADD3 UR5, UPT, UPT, UR16, -0x2, URZ ;  /* 0xfffffffe10057890 */ /* 0x000fe2000fffe0ff */
[----:B------:R-:W-:Y:S01]  /*0260*/  IMAD.MOV.U32 R2, RZ, RZ, R0 ;  /* 0x000000ffff027224 */ /* 0x000fe200078e0000 */
[----:B------:R-:W-:Y:S02]  /*0270*/  UIADD3 UR7, UPT, UPT, UR12, 0x2, URZ ;  /* 0x000000020c077890 */ /* 0x000fe4000fffe0ff */
[----:B------:R-:W-:Y:S02]  /*0280*/  UISETP.GE.U32.AND UP0, UPT, UR5, 0x3, UPT ;  /* 0x000000030500788c */ /* 0x000fe4000bf06070 */
[----:B------:R-:W-:-:S07]  /*0290*/  ULOP3.LUT UR9, UR4, 0x3, URZ, 0xc0, !UPT ;  /* 0x0000000304097892 */ /* 0x000fce000f8ec0ff */
[----:B------:R-:W-:Y:S05]  /*02a0*/  BRA.U !UP0, `(.L_x_1) ;  /* 0x0000000508407547 */ /* 0x000fea000b800000 */
[----:B------:R-:W-:Y:S01]  /*02b0*/  ULOP3.LUT UR5, UR4, 0xfffffffc, URZ, 0xc0, !UPT ;  /* 0xfffffffc04057892 */ /* 0x000fe2000f8ec0ff */
[----:B------:R-:W-:Y:S02]  /*02c0*/  IMAD.MOV.U32 R2, RZ, RZ, R0 ;  /* 0x000000ffff027224 */ /* 0x000fe400078e0000 */
[----:B------:R-:W-:Y:S01]  /*02d0*/  UMOV UR4, URZ ;  /* 0x000000ff00047c82 */ /* 0x000fe20008000000 */
[----:B------:R-:W-:-:S09]  /*02e0*/  UISETP.GT.AND UP0, UPT, UR5, URZ, UPT ;  /* 0x000000ff0500728c */ /* 0x000fd2000bf04270 */
[----:B------:R-:W-:Y:S05]  /*02f0*/  BRA.U !UP0, `(.L_x_2) ;  /* 0x0000000508007547 */ /* 0x000fea000b800000 */
[----:B------:R-:W-:Y:S02]  /*0300*/  UIADD3 UR10, UPT, UPT, UR5, -UR4, URZ ;  /* 0x80000004050a7290 */ /* 0x000fe4000fffe0ff */
[----:B------:R-:W-:Y:S02]  /*0310*/  UPLOP3.LUT UP0, UPT, UPT, UPT, UPT, 0x80, 0x8 ;  /* 0x000000000008789c */ /* 0x000fe40003f0f070 */
[----:B------:R-:W-:-:S09]  /*0320*/  UISETP.GT.AND UP2, UPT, UR10, 0xc, UPT ;  /* 0x0000000c0a00788c */ /* 0x000fd2000bf44270 */
[----:B------:R-:W-:Y:S05]  /*0330*/  BRA.U !UP2, `(.L_x_3) ;  /* 0x000000010a947547 */ /* 0x000fea000b800000 */
[----:B------:R-:W-:Y:S02]  /*0340*/  UIADD3 UR10, UPT, UPT, UR5, -0xc, URZ ;  /* 0xfffffff4050a7890 */ /* 0x000fe4000fffe0ff */
[----:B------:R-:W-:-:S11]  /*0350*/  UPLOP3.LUT UP0, UPT, UPT, UPT, UPT, 0x40, 0x4 ;  /* 0x000000000004789c */ /* 0x000fd60003f0e870 */
.L_x_4:
[----:B0-----:R-:W-:Y:S01]  /*0360*/  SHF.L.U32 R3, R2, UR7, RZ ;  /* 0x0000000702037c19 */ /* 0x001fe200080006ff */
[----:B------:R-:W-:-:S04]  /*0370*/  UIADD3 UR4, UPT, UPT, UR4, 0x10, URZ ;  /* 0x0000001004047890 */ /* 0x000fc8000fffe0ff */
[----:B------:R-:W-:Y:S01]  /*0380*/  IMAD.IADD R3, R0, 0x1, R3 ;  /* 0x0000000100037824 */ /* 0x000fe200078e0203 */
[----:B------:R-:W-:-:S04]  /*0390*/  UISETP.GE.AND UP2, UPT, UR4, UR10, UPT ;  /* 0x0000000a0400728c */ /* 0x000fc8000bf46270 */
[----:B------:R-:W-:-:S05]  /*03a0*/  SHF.L.U32 R3, R3, UR7, RZ ;  /* 0x0000000703037c19 */ /* 0x000fca00080006ff */
[----:B------:R-:W-:-:S05]  /*03b0*/  IMAD.IADD R3, R0, 0x1, R3 ;  /* 0x0000000100037824 */ /* 0x000fca00078e0203 */
        /* <DEDUP_REMOVED lines=27> */
[----:B------:R-:W-:Y:S01]  /*0570*/  IMAD.IADD R2, R0, 0x1, R3 ;  /* 0x0000000100027824 */ /* 0x000fe200078e0203 */
[----:B------:R-:W-:Y:S06]  /*0580*/  BRA.U !UP2, `(.L_x_4) ;  /* 0xfffffffd0a747547 */ /* 0x000fec000b83ffff */
.L_x_3:
[----:B------:R-:W-:-:S04]  /*0590*/  UIADD3 UR10, UPT, UPT, UR5, -UR4, URZ ;  /* 0x80000004050a7290 */ /* 0x000fc8000fffe0ff */
[----:B------:R-:W-:-:S09]  /*05a0*/  UISETP.GT.AND UP2, UPT, UR10, 0x4, UPT ;  /* 0x000000040a00788c */ /* 0x000fd2000bf44270 */
[----:B------:R-:W-:Y:S05]  /*05b0*/  BRA.U !UP2, `(.L_x_5) ;  /* 0x000000010a487547 */ /* 0x000fea000b800000 */
[----:B0-----:R-:W-:Y:S01]  /*05c0*/  SHF.L.U32 R3, R2, UR7, RZ ;  /* 0x0000000702037c19 */ /* 0x001fe200080006ff */
[----:B------:R-:W-:Y:S02]  /*05d0*/  UPLOP3.LUT UP0, UPT, UPT, UPT, UPT, 0x40, 0x4 ;  /* 0x000000000004789c */ /* 0x000fe40003f0e870 */
[----:B------:R-:W-:Y:S02]  /*05e0*/  UIADD3 UR4, UPT, UPT, UR4, 0x8, URZ ;  /* 0x0000000804047890 */ /* 0x000fe4000fffe0ff */
        /* <DEDUP_REMOVED lines=14> */
[----:B------:R-:W-:-:S07]  /*06d0*/  IMAD.IADD R2, R0, 0x1, R3 ;  /* 0x0000000100027824 */ /* 0x000fce00078e0203 */
.L_x_5:
[----:B------:R-:W-:-:S09]  /*06e0*/  UISETP.NE.OR UP0, UPT, UR4, UR5, UP0 ;  /* 0x000000050400728c */ /* 0x000fd20008705670 */
[----:B------:R-:W-:Y:S05]  /*06f0*/  BRA.U !UP0, `(.L_x_1) ;  /* 0x00000001082c7547 */ /* 0x000fea000b800000 */
.L_x_2:
[----:B0-----:R-:W-:Y:S01]  /*0700*/  SHF.L.U32 R3, R2, UR7, RZ ;  /* 0x0000000702037c19 */ /* 0x001fe200080006ff */
[----:B------:R-:W-:-:S04]  /*0710*/  UIADD3 UR4, UPT, UPT, UR4, 0x4, URZ ;  /* 0x0000000404047890 */ /* 0x000fc8000fffe0ff */
[----:B------:R-:W-:Y:S01]  /*0720*/  IMAD.IADD R3, R0, 0x1, R3 ;  /* 0x0000000100037824 */ /* 0x000fe200078e0203 */
[----:B------:R-:W-:-:S04]  /*0730*/  UISETP.NE.AND UP0, UPT, UR4, UR5, UPT ;  /* 0x000000050400728c */ /* 0x000fc8000bf05270 */
[----:B------:R-:W-:-:S05]  /*0740*/  SHF.L.U32 R3, R3, UR7, RZ ;  /* 0x0000000703037c19 */ /* 0x000fca00080006ff */
[----:B------:R-:W-:-:S05]  /*0750*/  IMAD.IADD R3, R0, 0x1, R3 ;  /* 0x0000000100037824 */ /* 0x000fca00078e0203 */
[----:B------:R-:W-:-:S05]  /*0760*/  SHF.L.U32 R3, R3, UR7, RZ ;  /* 0x0000000703037c19 */ /* 0x000fca00080006ff */
[----:B------:R-:W-:-:S05]  /*0770*/  IMAD.IADD R3, R0, 0x1, R3 ;  /* 0x0000000100037824 */ /* 0x000fca00078e0203 */
[----:B------:R-:W-:-:S05]  /*0780*/  SHF.L.U32 R3, R3, UR7, RZ ;  /* 0x0000000703037c19 */ /* 0x000fca00080006ff */
[----:B------:R-:W-:Y:S01]  /*0790*/  IMAD.IADD R2, R0, 0x1, R3 ;  /* 0x0000000100027824 */ /* 0x000fe200078e0203 */
[----:B------:R-:W-:Y:S06]  /*07a0*/  BRA.U UP0, `(.L_x_2) ;  /* 0xfffffffd00d47547 */ /* 0x000fec000b83ffff */
.L_x_1:
[----:B------:R-:W-:-:S09]  /*07b0*/  UISETP.NE.AND UP0, UPT, UR9, URZ, UPT ;  /* 0x000000ff0900728c */ /* 0x000fd2000bf05270 */
[----:B------:R-:W-:Y:S05]  /*07c0*/  BRA.U !UP0, `(.L_x_6) ;  /* 0x0000000108187547 */ /* 0x000fea000b800000 */
[----:B------:R-:W-:-:S05]  /*07d0*/  UMOV UR4, URZ ;  /* 0x000000ff00047c82 */ /* 0x000fca0008000000 */
.L_x_7:
[----:B------:R-:W-:Y:S01]  /*07e0*/  UIADD3 UR4, UPT, UPT, UR4, 0x1, URZ ;  /* 0x0000000104047890 */ /* 0x000fe2000fffe0ff */
[----:B0-----:R-:W-:-:S03]  /*07f0*/  SHF.L.U32 R3, R2, UR7, RZ ;  /* 0x0000000702037c19 */ /* 0x001fc600080006ff */
[----:B------:R-:W-:Y:S02]  /*0800*/  UISETP.NE.AND UP0, UPT, UR4, UR9, UPT ;  /* 0x000000090400728c */ /* 0x000fe4000bf05270 */
[----:B------:R-:W-:-:S07]  /*0810*/  IMAD.IADD R2, R0, 0x1, R3 ;  /* 0x0000000100027824 */ /* 0x000fce00078e0203 */
[----:B------:R-:W-:Y:S05]  /*0820*/  BRA.U UP0, `(.L_x_7) ;  /* 0xfffffffd00ec7547 */ /* 0x000fea000b83ffff */
.L_x_6:
[----:B------:R1:W-:Y:S02]  /*0830*/  STS [R9+0x4], R2 ;  /* 0x0000040209007388 */ /* 0x0003e40000000800 */
.L_x_0:
[----:B0-----:R-:W-:Y:S01]  /*0840*/  IABS R7, UR13 ;  /* 0x0000000d00077c13 */ /* 0x001fe20008000000 */
[----:B-1----:R-:W0:Y:S01]  /*0850*/  LDC.64 R2, c[0x0][0x3a8] ;  /* 0x0000ea00ff027b82 */ /* 0x002e220000000a00 */
[----:B------:R-:W-:Y:S01]  /*0860*/  UIADD3 UR20, UPT, UPT, UR12, 0x2, URZ ;  /* 0x000000020c147890 */ /* 0x000fe2000fffe0ff */
[----:B------:R-:W-:Y:S01]  /*0870*/  BSSY.RECONVERGENT B0, `(.L_x_8) ;  /* 0x0000082000007945 */ /* 0x000fe20003800200 */
[----:B------:R-:W1:Y:S01]  /*0880*/  I2F.RP R6, R7 ;  /* 0x0000000700067306 */ /* 0x000e620000209400 */
[----:B------:R-:W-:Y:S02]  /*0890*/  ULEA UR21, UR13, UR8, 0x2 ;  /* 0x000000080d157291 */ /* 0x000fe4000f8e10ff */
[----:B------:R-:W-:Y:S02]  /*08a0*/  UIMAD UR7, UR20, UR16, URZ ;  /* 0x00000010140772a4 */ /* 0x000fe4000f8e02ff */
[----:B------:R-:W2:Y:S01]  /*08b0*/  S2UR UR4, SR_CTAID.X ;  /* 0x00000000000479c3 */ /* 0x000ea20000002500 */
[----:B------:R-:W3:Y:S01]  /*08c0*/  LDCU.64 UR10, c[0x0][0x388] ;  /* 0x00007100ff0a77ac */ /* 0x000ee20008000a00 */
[----:B------:R-:W-:-:S06]  /*08d0*/  USHF.L.U32 UR7, UR6, UR7, URZ ;  /* 0x0000000706077299 */ /* 0x000fcc00080006ff */
[----:B------:R-:W4:Y:S01]  /*08e0*/  LDC R8, c[0x0][0x3a4] ;  /* 0x0000e900ff087b82 */ /* 0x000f220000000800 */
[----:B-1----:R-:W1:Y:S07]  /*08f0*/  MUFU.RCP R6, R6 ;  /* 0x0000000600067308 */ /* 0x002e6e0000001000 */
[----:B------:R-:W5:Y:S01]  /*0900*/  LDC R0, c[0x0][0x390] ;  /* 0x0000e400ff007b82 */ /* 0x000f620000000800 */
[----:B0-----:R-:W-:-:S04]  /*0910*/  IMAD.IADD R3, R2, 0x1, -R3 ;  /* 0x0000000102037824 */ /* 0x001fc800078e0a03 */
[----:B--2---:R-:W-:Y:S02]  /*0920*/  IMAD R15, R3, UR4, RZ ;  /* 0x00000004030f7c24 */ /* 0x004fe4000f8e02ff */
[----:B-1----:R-:W-:-:S04]  /*0930*/  VIADD R4, R6, 0xffffffe ;  /* 0x0ffffffe06047836 */ /* 0x002fc80000000000 */
[----:B------:R0:W1:Y:S01]  /*0940*/  F2I.FTZ.U32.TRUNC.NTZ R5, R4 ;  /* 0x0000000400057305 */ /* 0x000062000021f000 */
[----:B----4-:R-:W-:-:S04]  /*0950*/  IMAD.IADD R13, R15, 0x1, R8 ;  /* 0x000000010f0d7824 */ /* 0x010fc800078e0208 */
[----:B------:R-:W-:Y:S02]  /*0960*/  IMAD.IADD R3, R13, 0x1, R2 ;  /* 0x000000010d037824 */ /* 0x000fe400078e0202 */
[----:B0-----:R-:W-:-:S03]  /*0970*/  IMAD.MOV.U32 R4, RZ, RZ, RZ ;  /* 0x000000ffff047224 */ /* 0x001fc600078e00ff */
[----:B-----5:R-:W-:Y:S01]  /*0980*/  ISETP.GT.AND P0, PT, R3, R0, PT ;  /* 0x000000000300720c */ /* 0x020fe20003f04270 */
[----:B-1----:R-:W-:-:S04]  /*0990*/  IMAD.MOV R12, RZ, RZ, -R5 ;  /* 0x000000ffff0c7224 */ /* 0x002fc800078e0a05 */
[----:B------:R-:W-:-:S08]  /*09a0*/  IMAD R17, R12, R7, RZ ;  /* 0x000000070c117224 */ /* 0x000fd000078e02ff */
[----:B------:R-:W-:Y:S02]  /*09b0*/  @P0 IMAD.IADD R2, R0, 0x1, -R13 ;  /* 0x0000000100020824 */ /* 0x000fe400078e0a0d */
[----:B------:R-:W-:-:S03]  /*09c0*/  IMAD.HI.U32 R5, R5, R17, R4 ;  /* 0x0000001105057227 */ /* 0x000fc600078e0004 */
[----:B------:R-:W-:-:S05]  /*09d0*/  IABS R6, R2 ;  /* 0x0000000200067213 */ /* 0x000fca0000000000 */
[----:B------:R-:W-:-:S04]  /*09e0*/  IMAD.HI.U32 R5, R5, R6, RZ ;  /* 0x0000000605057227 */ /* 0x000fc800078e00ff */
[----:B------:R-:W-:-:S04]  /*09f0*/  IMAD.MOV R4, RZ, RZ, -R5 ;  /* 0x000000ffff047224 */ /* 0x000fc800078e0a05 */
[----:B------:R-:W-:-:S05]  /*0a00*/  IMAD R4, R7, R4, R6 ;  /* 0x0000000407047224 */ /* 0x000fca00078e0206 */
[----:B------:R-:W-:-:S13]  /*0a10*/  ISETP.GT.U32.AND P1, PT, R7, R4, PT ;  /* 0x000000040700720c */ /* 0x000fda0003f24070 */
[----:B------:R-:W-:Y:S02]  /*0a20*/  @!P1 IMAD.IADD R4, R4, 0x1, -R7 ;  /* 0x0000000104049824 */ /* 0x000fe400078e0a07 */
[----:B------:R-:W-:Y:S01]  /*0a30*/  @!P1 VIADD R5, R5, 0x1 ;  /* 0x0000000105059836 */ /* 0x000fe20000000000 */
[----:B------:R-:W-:Y:S02]  /*0a40*/  ISETP.NE.AND P1, PT, RZ, UR13, PT ;  /* 0x0000000dff007c0c */ /* 0x000fe4000bf25270 */
[----:B------:R-:W-:Y:S02]  /*0a50*/  ISETP.GE.U32.AND P0, PT, R4, R7, PT ;  /* 0x000000070400720c */ /* 0x000fe40003f06070 */
[----:B------:R-:W-:-:S04]  /*0a60*/  LOP3.LUT R4, R2, UR13, RZ, 0x3c, !PT ;  /* 0x0000000d02047c12 */ /* 0x000fc8000f8e3cff */
[----:B------:R-:W-:-:S07]  /*0a70*/  ISETP.GE.AND P2, PT, R4, RZ, PT ;  /* 0x000000ff0400720c */ /* 0x000fce0003f46270 */
[----:B------:R-:W-:-:S06]  /*0a80*/  @P0 VIADD R5, R5, 0x1 ;  /* 0x0000000105050836 */ /* 0x000fcc0000000000 */
[----:B------:R-:W-:Y:S01]  /*0a90*/  @!P2 IMAD.MOV R5, RZ, RZ, -R5 ;  /* 0x000000ffff05a224 */ /* 0x000fe200078e0a05 */
[----:B------:R-:W-:-:S05]  /*0aa0*/  @!P1 LOP3.LUT R5, RZ, UR13, RZ, 0x33, !PT ;  /* 0x0000000dff059c12 */ /* 0x000fca000f8e33ff */
[----:B------:R-:W-:Y:S02]  /*0ab0*/  IMAD.MOV R7, RZ, RZ, -R5 ;  /* 0x000000ffff077224 */ /* 0x000fe400078e0a05 */
[----:B------:R-:W-:Y:S02]  /*0ac0*/  VIADD R6, R5, 0x1 ;  /* 0x0000000105067836 */ /* 0x000fe40000000000 */
[----:B------:R-:W-:-:S05]  /*0ad0*/  IMAD R4, R7, UR13, R2 ;  /* 0x0000000d07047c24 */ /* 0x000fca000f8e0202 */
[----:B------:R-:W-:Y:S02]  /*0ae0*/  ISETP.NE.AND P0, PT, R4, RZ, PT ;  /* 0x000000ff0400720c */ /* 0x000fe40003f05270 */
[----:B------:R-:W-:-:S05]  /*0af0*/  LOP3.LUT R4, RZ, UR7, RZ, 0x33, !PT ;  /* 0x00000007ff047c12 */ /* 0x000fca000f8e33ff */
[----:B------:R0:W-:Y:S06]  /*0b00*/  STS [UR21+0x4], R4 ;  /* 0x00000404ff007988 */ /* 0x0001ec0008000815 */
[----:B------:R-:W-:-:S04]  /*0b10*/  @!P0 IMAD.MOV R6, RZ, RZ, R5 ;  /* 0x000000ffff068224 */ /* 0x000fc800078e0205 */
[----:B------:R-:W-:-:S05]  /*0b20*/  IMAD R14, R11, R6, RZ ;  /* 0x000000060b0e7224 */ /* 0x000fca00078e02ff */
[----:B------:R-:W-:-:S13]  /*0b30*/  ISETP.GE.U32.AND P0, PT, R2, R14, PT ;  /* 0x0000000e0200720c */ /* 0x000fda0003f06070 */
[----:B0--3--:R-:W-:Y:S05]  /*0b40*/  @!P0 BRA `(.L_x_9) ;  /* 0x0000000400508947 */ /* 0x009fea0003800000 */
[--C-:B------:R-:W-:Y:S02]  /*0b50*/  IMAD.IADD R5, R6, 0x1, R14.reuse ;  /* 0x0000000106057824 */ /* 0x100fe400078e020e */
[----:B------:R-:W-:-:S03]  /*0b60*/  IMAD.IADD R7, R2, 0x1, -R14 ;  /* 0x0000000102077824 */ /* 0x000fc600078e0a0e */
[----:B------:R-:W-:-:S04]  /*0b70*/  ISETP.GT.U32.AND P0, PT, R5, R2, PT ;  /* 0x000000020500720c */ /* 0x000fc80003f04070 */
[----:B------:R-:W-:-:S04]  /*0b80*/  SEL R6, R7, R6, P0 ;  /* 0x0000000607067207 */ /* 0x000fc80000000000 */
[----:B------:R-:W-:-:S13]  /*0b90*/  ISETP.NE.AND P0, PT, R6, RZ, PT ;  /* 0x000000ff0600720c */ /* 0x000fda0003f05270 */
[----:B------:R-:W-:Y:S05]  /*0ba0*/  @!P0 BRA `(.L_x_9) ;  /* 0x0000000400388947 */ /* 0x000fea0003800000 */
[----:B------:R-:W-:Y:S01]  /*0bb0*/  ISETP.GT.U32.AND P0, PT, R6, RZ, PT ;  /* 0x000000ff0600720c */ /* 0x000fe20003f04070 */
[----:B------:R-:W-:Y:S02]  /*0bc0*/  IMAD.IADD R16, R13, 0x1, R14 ;  /* 0x000000010d107824 */ /* 0x000fe400078e020e */
[----:B------:R-:W-:Y:S01]  /*0bd0*/  IMAD.MOV.U32 R17, RZ, RZ, RZ ;  /* 0x000000ffff117224 */ /* 0x000fe200078e00ff */
[----:B------:R-:W-:Y:S01]  /*0be0*/  ISETP.GT.U32.AND.EX P0, PT, RZ, RZ, PT, P0 ;  /* 0x000000ffff00720c */ /* 0x000fe20003f04100 */
[----:B------:R-:W-:-:S12]  /*0bf0*/  IMAD.MOV.U32 R12, RZ, RZ, RZ ;  /* 0x000000ffff0c7224 */ /* 0x000fd800078e00ff */
[----:B------:R-:W0:Y:S02]  /*0c00*/  @!P0 LDC.64 R4, c[0x0][0x388] ;  /* 0x0000e200ff048b82 */ /* 0x000e240000000a00 */
[----:B0-----:R-:W-:-:S04]  /*0c10*/  @!P0 IADD3 R4, P1, P2, R17, R4, R16 ;  /* 0x0000000411048210 */ /* 0x001fc80007a3e010 */
[----:B------:R-:W-:-:S05]  /*0c20*/  @!P0 IADD3.X R5, PT, PT, R12, R5, RZ, P1, P2 ;  /* 0x000000050c058210 */ /* 0x000fca0000fe44ff */
[----:B------:R0:W2:Y:S01]  /*0c30*/  @!P0 LDG.E.U8 R4, desc[UR14][R4.64] ;  /* 0x0000000e04048981 */ /* 0x0000a2000c1e1100 */
[----:B------:R-:W-:Y:S01]  /*0c40*/  UIADD3 UR4, UPT, UPT, UR18, 0x808, URZ ;  /* 0x0000080812047890 */ /* 0x000fe2000fffe0ff */
[----:B------:R-:W-:Y:S01]  /*0c50*/  IMAD.U32 R19, RZ, RZ, UR19 ;  /* 0x00000013ff137e24 */ /* 0x000fe2000f8e00ff */
[----:B------:R-:W-:Y:S01]  /*0c60*/  BSSY.RECONVERGENT B1, `(.L_x_10) ;  /* 0x0000027000017945 */ /* 0x000fe20003800200 */
[----:B------:R-:W-:-:S03]  /*0c70*/  @!P0 IMAD.MOV.U32 R12, RZ, RZ, RZ ;  /* 0x000000ffff0c8224 */ /* 0x000fc600078e00ff */
[----:B------:R-:W-:-:S05]  /*0c80*/  IMAD.U32 R18, RZ, RZ, UR4 ;  /* 0x00000004ff127e24 */ /* 0x000fca000f8e00ff */
[----:B------:R-:W-:-:S04]  /*0c90*/  LEA R19, R19, R18, 0x18 ;  /* 0x0000001213137211 */ /* 0x000fc800078ec0ff */
[----:B------:R-:W-:Y:S01]  /*0ca0*/  @!P0 IADD3 R7, PT, PT, R19, R14, R17 ;  /* 0x0000000e13078210 */ /* 0x000fe20007ffe011 */
[----:B------:R-:W-:-:S05]  /*0cb0*/  @!P0 IMAD.MOV.U32 R17, RZ, RZ, 0x1 ;  /* 0x00000001ff118424 */ /* 0x000fca00078e00ff */
[CC--:B------:R-:W-:Y:S02]  /*0cc0*/  IADD3 R18, P3, PT, R6.reuse, -R17.reuse, RZ ;  /* 0x8000001106127210 */ /* 0x0c0fe40007f7e0ff */
[----:B------:R-:W-:Y:S02]  /*0cd0*/  ISETP.GT.U32.AND P1, PT, R6, R17, PT ;  /* 0x000000110600720c */ /* 0x000fe40003f24070 */
[----:B------:R-:W-:Y:S01]  /*0ce0*/  ISETP.LE.U32.AND P2, PT, R18, 0x3, PT ;  /* 0x000000031200780c */ /* 0x000fe20003f43070 */
[----:B0-----:R-:W-:Y:S01]  /*0cf0*/  IMAD.X R5, RZ, RZ, ~R12, P3 ;  /* 0x000000ffff057224 */ /* 0x001fe200018e0e0c */
[----:B------:R-:W-:-:S04]  /*0d00*/  ISETP.GT.U32.AND.EX P1, PT, RZ, R12, PT, P1 ;  /* 0x0000000cff00720c */ /* 0x000fc80003f24110 */
[----:B------:R-:W-:Y:S01]  /*0d10*/  ISETP.LE.U32.OR.EX P1, PT, R5, RZ, !P1, P2 ;  /* 0x000000ff0500720c */ /* 0x000fe20004f23520 */
[----:B--2---:R0:W-:-:S12]  /*0d20*/  @!P0 STS.U8 [R7], R4 ;  /* 0x0000000407008388 */ /* 0x0041d80000000000 */
[----:B------:R-:W-:Y:S05]  /*0d30*/  @P1 BRA `(.L_x_11) ;  /* 0x0000000000641947 */ /* 0x000fea0003800000 */
[----:B------:R-:W-:Y:S02]  /*0d40*/  IADD3 R18, P1, PT, R6, -0x3, RZ ;  /* 0xfffffffd06127810 */ /* 0x000fe40007f3e0ff */
[----:B------:R-:W-:-:S03]  /*0d50*/  PLOP3.LUT P0, PT, PT, PT, PT, 0x8, 0x80 ;  /* 0x000000000080781c */ /* 0x000fc60003f0e170 */
[----:B0-----:R-:W-:-:S10]  /*0d60*/  IMAD.X R7, RZ, RZ, -0x1, P1 ;  /* 0xffffffffff077424 */ /* 0x001fd400008e06ff */
.L_x_12:
[----:B------:R-:W-:-:S04]  /*0d70*/  IADD3 R4, P1, P2, R17, UR10, R16 ;  /* 0x0000000a11047c10 */ /* 0x000fc8000fa3e010 */
[----:B------:R-:W-:-:S05]  /*0d80*/  IADD3.X R5, PT, PT, R12, UR11, RZ, P1, P2 ;  /* 0x0000000b0c057c10 */ /* 0x000fca0008fe44ff */
[----:B-1----:R-:W2:Y:S04]  /*0d90*/  LDG.E.U8 R21, desc[UR14][R4.64] ;  /* 0x0000000e04157981 */ /* 0x002ea8000c1e1100 */
[----:B------:R-:W3:Y:S04]  /*0da0*/  LDG.E.U8 R22, desc[UR14][R4.64+0x1] ;  /* 0x0000010e04167981 */ /* 0x000ee8000c1e1100 */
[----:B------:R-:W4:Y:S04]  /*0db0*/  LDG.E.U8 R20, desc[UR14][R4.64+0x2] ;  /* 0x0000020e04147981 */ /* 0x000f28000c1e1100 */
[----:B------:R-:W5:Y:S01]  /*0dc0*/  LDG.E.U8 R26, desc[UR14][R4.64+0x3] ;  /* 0x0000030e041a7981 */ /* 0x000f62000c1e1100 */
[----:B------:R-:W-:Y:S01]  /*0dd0*/  VIADD R23, R17, 0x1 ;  /* 0x0000000111177836 */ /* 0x000fe20000000000 */
[----:B------:R-:W-:Y:S01]  /*0de0*/  IADD3 R24, PT, PT, R19, R14, R17 ;  /* 0x0000000e13187210 */ /* 0x000fe20007ffe011 */
[----:B------:R-:W-:-:S02]  /*0df0*/  VIADD R25, R17, 0x2 ;  /* 0x0000000211197836 */ /* 0x000fc40000000000 */
[----:B------:R-:W-:Y:S01]  /*0e00*/  VIADD R27, R17, 0x3 ;  /* 0x00000003111b7836 */ /* 0x000fe20000000000 */
[CC--:B------:R-:W-:Y:S02]  /*0e10*/  IADD3 R23, PT, PT, R19.reuse, R14.reuse, R23 ;  /* 0x0000000e13177210 */ /* 0x0c0fe40007ffe017 */
[CC--:B------:R-:W-:Y:S02]  /*0e20*/  IADD3 R25, PT, PT, R19.reuse, R14.reuse, R25 ;  /* 0x0000000e13197210 */ /* 0x0c0fe40007ffe019 */
[----:B------:R-:W-:Y:S02]  /*0e30*/  IADD3 R27, PT, PT, R19, R14, R27 ;  /* 0x0000000e131b7210 */ /* 0x000fe40007ffe01b */
[----:B------:R-:W-:-:S05]  /*0e40*/  IADD3 R17, P1, PT, R17, 0x4, RZ ;  /* 0x0000000411117810 */ /* 0x000fca0007f3e0ff */
[----:B------:R-:W-:Y:S01]  /*0e50*/  IMAD.X R12, RZ, RZ, R12, P1 ;  /* 0x000000ffff0c7224 */ /* 0x000fe200008e060c */
[----:B------:R-:W-:-:S04]  /*0e60*/  ISETP.GE.U32.AND P1, PT, R17, R18, PT ;  /* 0x000000121100720c */ /* 0x000fc80003f26070 */
[----:B------:R-:W-:Y:S01]  /*0e70*/  ISETP.GE.U32.AND.EX P1, PT, R12, R7, PT, P1 ;  /* 0x000000070c00720c */ /* 0x000fe20003f26110 */
[----:B--2---:R1:W-:Y:S04]  /*0e80*/  STS.U8 [R24], R21 ;  /* 0x0000001518007388 */ /* 0x0043e80000000000 */
[----:B---3--:R1:W-:Y:S04]  /*0e90*/  STS.U8 [R23], R22 ;  /* 0x0000001617007388 */ /* 0x0083e80000000000 */
[----:B----4-:R1:W-:Y:S04]  /*0ea0*/  STS.U8 [R25], R20 ;  /* 0x0000001419007388 */ /* 0x0103e80000000000 */
[----:B-----5:R1:W-:Y:S01]  /*0eb0*/  STS.U8 [R27], R26 ;  /* 0x0000001a1b007388 */ /* 0x0203e20000000000 */
[----:B------:R-:W-:Y:S05]  /*0ec0*/  @!P1 BRA `(.L_x_12) ;  /* 0xfffffffc00a89947 */ /* 0x000fea000383ffff */
.L_x_11:
[----:B------:R-:W-:Y:S05]  /*0ed0*/  BSYNC.RECONVERGENT B1 ;  /* 0x0000000000017941 */ /* 0x000fea0003800200 */
.L_x_10:
[CC--:B0-----:R-:W-:Y:S02]  /*0ee0*/  IADD3 R4, P3, PT, R6.reuse, -R17.reuse, RZ ;  /* 0x8000001106047210 */ /* 0x0c1fe40007f7e0ff */
[----:B------:R-:W-:Y:S02]  /*0ef0*/  ISETP.GT.U32.AND P2, PT, R6, R17, PT ;  /* 0x000000110600720c */ /* 0x000fe40003f44070 */
[----:B------:R-:W-:Y:S01]  /*0f00*/  ISETP.LE.U32.AND P1, PT, R4, 0x1, PT ;  /* 0x000000010400780c */ /* 0x000fe20003f23070 */
[----:B------:R-:W-:Y:S01]  /*0f10*/  IMAD.X R4, RZ, RZ, ~R12, P3 ;  /* 0x000000ffff047224 */ /* 0x000fe200018e0e0c */
[----:B------:R-:W-:-:S04]  /*0f20*/  ISETP.GT.U32.AND.EX P2, PT, RZ, R12, PT, P2 ;  /* 0x0000000cff00720c */ /* 0x000fc80003f44120 */
[----:B------:R-:W-:-:S13]  /*0f30*/  ISETP.LE.U32.OR.EX P1, PT, R4, RZ, !P2, P1 ;  /* 0x000000ff0400720c */ /* 0x000fda0005723510 */
[----:B------:R-:W0:Y:S01]  /*0f40*/  @!P1 LDC.64 R4, c[0x0][0x388] ;  /* 0x0000e200ff049b82 */ /* 0x000e220000000a00 */
[----:B------:R-:W-:Y:S01]  /*0f50*/  @!P1 IADD3 R18, PT, PT, R19, R14, R17 ;  /* 0x0000000e13129210 */ /* 0x000fe20007ffe011 */
[C---:B-1----:R-:W-:Y:S01]  /*0f60*/  @!P1 VIADD R23, R17.reuse, 0x1 ;  /* 0x0000000111179836 */ /* 0x042fe20000000000 */
[----:B------:R-:W-:Y:S02]  /*0f70*/  @!P1 PLOP3.LUT P0, PT, PT, PT, PT, 0x8, 0x80 ;  /* 0x000000000080981c */ /* 0x000fe40003f0e170 */
[C---:B0-----:R-:W-:Y:S02]  /*0f80*/  @!P1 IADD3 R4, P2, P4, R17.reuse, R4, R16 ;  /* 0x0000000411049210 */ /* 0x041fe40007c5e010 */
[----:B------:R-:W-:Y:S02]  /*0f90*/  @!P1 IADD3 R17, P3, PT, R17, 0x2, RZ ;  /* 0x0000000211119810 */ /* 0x000fe40007f7e0ff */
[----:B------:R-:W-:Y:S02]  /*0fa0*/  @!P1 IADD3.X R5, PT, PT, R12, R5, RZ, P2, P4 ;  /* 0x000000050c059210 */ /* 0x000fe400017e84ff */
[----:B------:R-:W-:Y:S01]  /*0fb0*/  ISETP.LT.U32.AND P2, PT, R17, R6, PT ;  /* 0x000000061100720c */ /* 0x000fe20003f41070 */
[----:B------:R-:W-:-:S02]  /*0fc0*/  @!P1 IMAD.X R12, RZ, RZ, R12, P3 ;  /* 0x000000ffff0c9224 */ /* 0x000fc400018e060c */
[----:B------:R-:W2:Y:S03]  /*0fd0*/  @!P1 LDG.E.U8 R21, desc[UR14][R4.64] ;  /* 0x0000000e04159981 */ /* 0x000ea6000c1e1100 */
[----:B------:R-:W-:-:S13]  /*0fe0*/  ISETP.LT.U32.OR.EX P0, PT, R12, RZ, P0, P2 ;  /* 0x000000ff0c00720c */ /* 0x000fda0000701520 */
[----:B------:R-:W0:Y:S02]  /*0ff0*/  @P0 LDC.64 R6, c[0x0][0x388] ;  /* 0x0000e200ff060b82 */ /* 0x000e240000000a00 */
[----:B0-----:R-:W-:-:S04]  /*1000*/  @P0 IADD3 R6, P2, P3, R17, R6, R16 ;  /* 0x0000000611060210 */ /* 0x001fc80007b5e010 */
[----:B------:R-:W-:Y:S02]  /*1010*/  @P0 IADD3.X R7, PT, PT, R12, R7, RZ, P2, P3 ;  /* 0x000000070c070210 */ /* 0x000fe400017e64ff */
[----:B------:R-:W3:Y:S04]  /*1020*/  @!P1 LDG.E.U8 R12, desc[UR14][R4.64+0x1] ;  /* 0x0000010e040c9981 */ /* 0x000ee8000c1e1100 */
[----:B------:R-:W4:Y:S01]  /*1030*/  @P0 LDG.E.U8 R6, desc[UR14][R6.64] ;  /* 0x0000000e06060981 */ /* 0x000f22000c1e1100 */
[CC--:B------:R-:W-:Y:S02]  /*1040*/  @!P1 IADD3 R23, PT, PT, R19.reuse, R14.reuse, R23 ;  /* 0x0000000e13179210 */ /* 0x0c0fe40007ffe017 */
[----:B------:R-:W-:Y:S01]  /*1050*/  @P0 IADD3 R17, PT, PT, R19, R14, R17 ;  /* 0x0000000e13110210 */ /* 0x000fe20007ffe011 */
[----:B--2---:R0:W-:Y:S04]  /*1060*/  @!P1 STS.U8 [R18], R21 ;  /* 0x0000001512009388 */ /* 0x0041e80000000000 */
[----:B---3--:R0:W-:Y:S04]  /*1070*/  @!P1 STS.U8 [R23], R12 ;  /* 0x0000000c17009388 */ /* 0x0081e80000000000 */
[----:B----4-:R0:W-:Y:S02]  /*1080*/  @P0 STS.U8 [R17], R6 ;  /* 0x0000000611000388 */ /* 0x0101e40000000000 */
.L_x_9:
[----:B------:R-:W-:Y:S05]  /*1090*/  BSYNC.RECONVERGENT B0 ;  /* 0x0000000000007941 */ /* 0x000fea0003800200 */
.L_x_8:
[----:B------:R-:W-:-:S04]  /*10a0*/  UIADD3 UR22, UPT, UPT, UR13, 0x2, URZ ;  /* 0x000000020d167890 */ /* 0x000fc8000fffe0ff */
[----:B------:R-:W-:Y:S02]  /*10b0*/  UISETP.NE.AND UP2, UPT, UR22, URZ, UPT ;  /* 0x000000ff1600728c */ /* 0x000fe4000bf45270 */
[----:B------:R-:W-:-:S04]  /*10c0*/  USHF.R.S32.HI UR6, URZ, 0x1f, UR22 ;  /* 0x0000001fff067899 */ /* 0x000fc80008011416 */
[----:B------:R-:W-:-:S03]  /*10d0*/  ULOP3.LUT UR6, UR6, 0x3fffffff, URZ, 0xc0, !UPT ;  /* 0x3fffffff06067892 */ /* 0x000fc6000f8ec0ff */
[----:B------:R-:W-:Y:S09]  /*10e0*/  BRA.U !UP2, `(.L_x_13) ;  /* 0x000000050a207547 */ /* 0x000ff2000b800000 */
[----:B------:R-:W-:Y:S01]  /*10f0*/  IMAD.U32 R4, RZ, RZ, UR6 ;  /* 0x00000006ff047e24 */ /* 0x000fe2000f8e00ff */
[----:B------:R-:W-:Y:S01]  /*1100*/  ISETP.LT.U32.AND P0, PT, RZ, UR22, PT ;  /* 0x00000016ff007c0c */ /* 0x000fe2000bf01070 */
[----:B------:R-:W-:Y:S01]  /*1110*/  UIADD3 UR4, UPT, UPT, UR18, 0xc08, URZ ;  /* 0x00000c0812047890 */ /* 0x000fe2000fffe0ff */
[----:B------:R-:W-:Y:S02]  /*1120*/  IMAD.U32 R16, RZ, RZ, UR6 ;  /* 0x00000006ff107e24 */ /* 0x000fe4000f8e00ff */
[----:B------:R-:W-:Y:S02]  /*1130*/  ISETP.GT.U32.AND.EX P0, PT, R4, RZ, PT, P0 ;  /* 0x000000ff0400720c */ /* 0x000fe40003f04100 */
[----:B------:R-:W-:Y:S01]  /*1140*/  CS2R R4, SRZ ;  /* 0x0000000000047805 */ /* 0x000fe2000001ff00 */
[----:B------:R-:W-:-:S10]  /*1150*/  ULEA UR4, UR19, UR4, 0x18 ;  /* 0x0000000413047291 */ /* 0x000fd4000f8ec0ff */
[C---:B0-----:R-:W-:Y:S02]  /*1160*/  @!P0 LEA R6, R4.reuse, UR8, 0x2 ;  /* 0x0000000804068c11 */ /* 0x041fe4000f8e10ff */
[----:B------:R-:W-:Y:S01]  /*1170*/  @!P0 LEA R12, R4, UR4, 0x2 ;  /* 0x00000004040c8c11 */ /* 0x000fe2000f8e10ff */
[----:B------:R-:W-:Y:S02]  /*1180*/  @!P0 IMAD.MOV.U32 R4, RZ, RZ, 0x1 ;  /* 0x00000001ff048424 */ /* 0x000fe400078e00ff */
[----:B------:R0:W1:Y:S03]  /*1190*/  @!P0 LDS R7, [R6] ;  /* 0x0000000006078984 */ /* 0x0000660000000800 */
[C---:B------:R-:W-:Y:S02]  /*11a0*/  IADD3 R14, P3, PT, -R4.reuse, UR22, RZ ;  /* 0x00000016040e7c10 */ /* 0x040fe4000ff7e1ff */
[----:B------:R-:W-:-:S02]  /*11b0*/  ISETP.LT.U32.AND P1, PT, R4, UR22, PT ;  /* 0x0000001604007c0c */ /* 0x000fc4000bf21070 */
[----:B------:R-:W-:Y:S02]  /*11c0*/  ISETP.LE.U32.AND P2, PT, R14, 0x3, PT ;  /* 0x000000030e00780c */ /* 0x000fe40003f43070 */
[----:B------:R-:W-:Y:S02]  /*11d0*/  ISETP.GT.U32.AND.EX P1, PT, R16, R5, PT, P1 ;  /* 0x000000051000720c */ /* 0x000fe40003f24110 */
[----:B0-----:R-:W-:-:S04]  /*11e0*/  IADD3.X R6, PT, PT, ~R5, UR6, RZ, P3, !PT ;  /* 0x0000000605067c10 */ /* 0x001fc80009ffe5ff */
[----:B------:R-:W-:Y:S01]  /*11f0*/  ISETP.LE.U32.OR.EX P1, PT, R6, RZ, !P1, P2 ;  /* 0x000000ff0600720c */ /* 0x000fe20004f23520 */
[----:B------:R-:W-:Y:S01]  /*1200*/  IMAD.U32 R6, RZ, RZ, UR6 ;  /* 0x00000006ff067e24 */ /* 0x000fe2000f8e00ff */
[----:B-1----:R0:W-:Y:S11]  /*1210*/  @!P0 STS [R12], R7 ;  /* 0x000000070c008388 */ /* 0x0021f60000000800 */
[----:B------:R-:W-:Y:S05]  /*1220*/  @P1 BRA `(.L_x_14) ;  /* 0x00000000006c1947 */ /* 0x000fea0003800000 */
[----:B------:R-:W-:Y:S01]  /*1230*/  UIADD3 UR5, UP0, UPT, UR22, -0x3, URZ ;  /* 0xfffffffd16057890 */ /* 0x000fe2000ff1e0ff */
[----:B------:R-:W-:-:S03]  /*1240*/  PLOP3.LUT P0, PT, PT, PT, PT, 0x8, 0x80 ;  /* 0x000000000080781c */ /* 0x000fc60003f0e170 */
[----:B------:R-:W-:-:S12]  /*1250*/  UIADD3.X UR9, UPT, UPT, UR6, -0x1, URZ, UP0, !UPT ;  /* 0xffffffff06097890 */ /* 0x000fd800087fe4ff */
.L_x_15:
[C---:B01----:R-:W-:Y:S01]  /*1260*/  LEA R7, R4.reuse, UR8, 0x2 ;  /* 0x0000000804077c11 */ /* 0x043fe2000f8e10ff */
[C---:B------:R-:W-:Y:S01]  /*1270*/  VIADD R17, R4.reuse, 0x1 ;  /* 0x0000000104117836 */ /* 0x040fe20000000000 */
[C---:B------:R-:W-:Y:S01]  /*1280*/  LEA R12, R4.reuse, UR4, 0x2 ;  /* 0x00000004040c7c11 */ /* 0x040fe2000f8e10ff */
[C---:B------:R-:W-:Y:S02]  /*1290*/  VIADD R19, R4.reuse, 0x2 ;  /* 0x0000000204137836 */ /* 0x040fe40000000000 */
[----:B------:R-:W-:Y:S01]  /*12a0*/  VIADD R20, R4, 0x3 ;  /* 0x0000000304147836 */ /* 0x000fe20000000000 */
[----:B------:R-:W0:Y:S01]  /*12b0*/  LDS R7, [R7] ;  /* 0x0000000007077984 */ /* 0x000e220000000800 */
[C---:B------:R-:W-:Y:S02]  /*12c0*/  LEA R14, R17.reuse, UR8, 0x2 ;  /* 0x00000008110e7c11 */ /* 0x040fe4000f8e10ff */
[----:B------:R-:W-:Y:S02]  /*12d0*/  LEA R17, R17, UR4, 0x2 ;  /* 0x0000000411117c11 */ /* 0x000fe4000f8e10ff */
[----:B------:R-:W-:-:S02]  /*12e0*/  LEA R16, R19, UR8, 0x2 ;  /* 0x0000000813107c11 */ /* 0x000fc4000f8e10ff */
[----:B------:R-:W-:Y:S02]  /*12f0*/  LEA R19, R19, UR4, 0x2 ;  /* 0x0000000413137c11 */ /* 0x000fe4000f8e10ff */
[----:B------:R-:W-:Y:S02]  /*1300*/  LEA R18, R20, UR8, 0x2 ;  /* 0x0000000814127c11 */ /* 0x000fe4000f8e10ff */
[----:B------:R-:W-:-:S05]  /*1310*/  IADD3 R4, P1, PT, R4, 0x4, RZ ;  /* 0x0000000404047810 */ /* 0x000fca0007f3e0ff */
[----:B------:R-:W-:Y:S01]  /*1320*/  IMAD.X R5, RZ, RZ, R5, P1 ;  /* 0x000000ffff057224 */ /* 0x000fe200008e0605 */
[----:B------:R-:W-:-:S04]  /*1330*/  ISETP.GE.U32.AND P1, PT, R4, UR5, PT ;  /* 0x0000000504007c0c */ /* 0x000fc8000bf26070 */
[----:B------:R-:W-:Y:S01]  /*1340*/  ISETP.GE.U32.AND.EX P1, PT, R5, UR9, PT, P1 ;  /* 0x0000000905007c0c */ /* 0x000fe2000bf26110 */
[----:B0-----:R0:W-:Y:S04]  /*1350*/  STS [R12], R7 ;  /* 0x000000070c007388 */ /* 0x0011e80000000800 */
[----:B------:R-:W1:Y:S01]  /*1360*/  LDS R14, [R14] ;  /* 0x000000000e0e7984 */ /* 0x000e620000000800 */
[----:B0-----:R-:W-:-:S03]  /*1370*/  LEA R7, R20, UR4, 0x2 ;  /* 0x0000000414077c11 */ /* 0x001fc6000f8e10ff */
[----:B-1----:R-:W-:Y:S04]  /*1380*/  STS [R17], R14 ;  /* 0x0000000e11007388 */ /* 0x002fe80000000800 */
[----:B------:R-:W0:Y:S04]  /*1390*/  LDS R16, [R16] ;  /* 0x0000000010107984 */ /* 0x000e280000000800 */
[----:B0-----:R-:W-:Y:S04]  /*13a0*/  STS [R19], R16 ;  /* 0x0000001013007388 */ /* 0x001fe80000000800 */
[----:B------:R-:W0:Y:S04]  /*13b0*/  LDS R18, [R18] ;  /* 0x0000000012127984 */ /* 0x000e280000000800 */
[----:B0-----:R1:W-:Y:S01]  /*13c0*/  STS [R7], R18 ;  /* 0x0000001207007388 */ /* 0x0013e20000000800 */
[----:B------:R-:W-:Y:S05]  /*13d0*/  @!P1 BRA `(.L_x_15) ;  /* 0xfffffffc00a09947 */ /* 0x000fea000383ffff */
.L_x_14:
[C---:B------:R-:W-:Y:S02]  /*13e0*/  ISETP.LT.U32.AND P2, PT, R4.reuse, UR22, PT ;  /* 0x0000001604007c0c */ /* 0x040fe4000bf41070 */
[----:B01----:R-:W-:Y:S02]  /*13f0*/  IADD3 R7, P3, PT, -R4, UR22, RZ ;  /* 0x0000001604077c10 */ /* 0x003fe4000ff7e1ff */
[----:B------:R-:W-:Y:S02]  /*1400*/  ISETP.GT.U32.AND.EX P2, PT, R6, R5, PT, P2 ;  /* 0x000000050600720c */ /* 0x000fe40003f44120 */
[----:B------:R-:W-:Y:S02]  /*1410*/  ISETP.LE.U32.AND P1, PT, R7, 0x1, PT ;  /* 0x000000010700780c */ /* 0x000fe40003f23070 */
[----:B------:R-:W-:-:S04]  /*1420*/  IADD3.X R6, PT, PT, ~R5, UR6, RZ, P3, !PT ;  /* 0x0000000605067c10 */ /* 0x000fc80009ffe5ff */
[----:B------:R-:W-:-:S13]  /*1430*/  ISETP.LE.U32.OR.EX P1, PT, R6, RZ, !P2, P1 ;  /* 0x000000ff0600720c */ /* 0x000fda0005723510 */
[----:B------:R-:W-:Y:S05]  /*1440*/  @P1 BRA `(.L_x_16) ;  /* 0x0000000000301947 */ /* 0x000fea0003800000 */
[C---:B------:R-:W-:Y:S01]  /*1450*/  LEA R6, R4.reuse, UR8, 0x2 ;  /* 0x0000000804067c11 */ /* 0x040fe2000f8e10ff */
[C---:B------:R-:W-:Y:S01]  /*1460*/  VIADD R12, R4.reuse, 0x1 ;  /* 0x00000001040c7836 */ /* 0x040fe20000000000 */
[C---:B------:R-:W-:Y:S02]  /*1470*/  LEA R17, R4.reuse, UR4, 0x2 ;  /* 0x0000000404117c11 */ /* 0x040fe4000f8e10ff */
[----:B------:R-:W-:Y:S02]  /*1480*/  IADD3 R4, P1, PT, R4, 0x2, RZ ;  /* 0x0000000204047810 */ /* 0x000fe40007f3e0ff */
[----:B------:R-:W0:Y:S01]  /*1490*/  LDS R6, [R6] ;  /* 0x0000000006067984 */ /* 0x000e220000000800 */
[C---:B------:R-:W-:Y:S02]  /*14a0*/  LEA R7, R12.reuse, UR8, 0x2 ;  /* 0x000000080c077c11 */ /* 0x040fe4000f8e10ff */
[----:B------:R-:W-:Y:S01]  /*14b0*/  LEA R12, R12, UR4, 0x2 ;  /* 0x000000040c0c7c11 */ /* 0x000fe2000f8e10ff */
[----:B------:R-:W-:Y:S01]  /*14c0*/  IMAD.X R5, RZ, RZ, R5, P1 ;  /* 0x000000ffff057224 */ /* 0x000fe200008e0605 */
[----:B------:R-:W-:Y:S01]  /*14d0*/  PLOP3.LUT P0, PT, PT, PT, PT, 0x8, 0x80 ;  /* 0x000000000080781c */ /* 0x000fe20003f0e170 */
[----:B0-----:R-:W-:Y:S04]  /*14e0*/  STS [R17], R6 ;  /* 0x0000000611007388 */ /* 0x001fe80000000800 */
[----:B------:R-:W0:Y:S04]  /*14f0*/  LDS R7, [R7] ;  /* 0x0000000007077984 */ /* 0x000e280000000800 */
[----:B0-----:R0:W-:Y:S04]  /*1500*/  STS [R12], R7 ;  /* 0x000000070c007388 */ /* 0x0011e80000000800 */
.L_x_16:
[----:B------:R-:W-:-:S04]  /*1510*/  ISETP.LT.U32.AND P1, PT, R4, UR22, PT ;  /* 0x0000001604007c0c */ /* 0x000fc8000bf21070 */
[----:B------:R-:W-:-:S13]  /*1520*/  ISETP.LT.U32.OR.EX P0, PT, R5, UR6, P0, P1 ;  /* 0x0000000605007c0c */ /* 0x000fda0008701510 */
[C---:B------:R-:W-:Y:S02]  /*1530*/  @P0 LEA R5, R4.reuse, UR8, 0x2 ;  /* 0x0000000804050c11 */ /* 0x040fe4000f8e10ff */
[----:B------:R-:W-:-:S04]  /*1540*/  @P0 LEA R4, R4, UR4, 0x2 ;  /* 0x0000000404040c11 */ /* 0x000fc8000f8e10ff */
[----:B------:R-:W1:Y:S04]  /*1550*/  @P0 LDS R5, [R5] ;  /* 0x0000000005050984 */ /* 0x000e680000000800 */
[----:B-1----:R1:W-:Y:S02]  /*1560*/  @P0 STS [R4], R5 ;  /* 0x0000000504000388 */ /* 0x0023e40000000800 */
.L_x_13:
[----:B------:R-:W-:Y:S06]  /*1570*/  BAR.SYNC.DEFER_BLOCKING 0x0 ;  /* 0x0000000000007b1d */ /* 0x000fec0000010000 */
[----:B-1----:R-:W1:Y:S01]  /*1580*/  LDS R4, [UR8+0x4] ;  /* 0x00000408ff047984 */ /* 0x002e620008000800 */
[----:B------:R-:W-:Y:S01]  /*1590*/  UMOV UR8, 0x1 ;  /* 0x0000000100087882 */ /* 0x000fe20000000000 */
[----:B------:R-:W-:Y:S05]  /*15a0*/  BRA.U !UP1, `(.L_x_17) ;  /* 0x0000000109707547 */ /* 0x000fea000b800000 */
[----:B------:R-:W-:Y:S02]  /*15b0*/  UIADD3 UR4, UPT, UPT, UR16, -0x2, URZ ;  /* 0xfffffffe10047890 */ /* 0x000fe4000fffe0ff */
[----:B------:R-:W-:Y:S02]  /*15c0*/  UIADD3 UR5, UPT, UPT, UR16, -0x1, URZ ;  /* 0xffffffff10057890 */ /* 0x000fe4000fffe0ff */
[----:B------:R-:W-:Y:S02]  /*15d0*/  UISETP.GE.U32.AND UP0, UPT, UR4, 0x3, UPT ;  /* 0x000000030400788c */ /* 0x000fe4000bf06070 */
[----:B------:R-:W-:Y:S01]  /*15e0*/  ULOP3.LUT UR9, UR5, 0x3, URZ, 0xc0, !UPT ;  /* 0x0000000305097892 */ /* 0x000fe2000f8ec0ff */
[----:B------:R-:W-:-:S03]  /*15f0*/  UMOV UR8, 0x1 ;  /* 0x0000000100087882 */ /* 0x000fc60000000000 */
[----:B------:R-:W-:-:S03]  /*1600*/  UISETP.NE.AND UP1, UPT, UR9, URZ, UPT ;  /* 0x000000ff0900728c */ /* 0x000fc6000bf25270 */
[----:B------:R-:W-:Y:S08]  /*1610*/  BRA.U !UP0, `(.L_x_18) ;  /* 0x0000000108387547 */ /* 0x000ff0000b800000 */
[----:B------:R-:W-:Y:S01]  /*1620*/  ULOP3.LUT UR5, UR5, 0xfffffffc, URZ, 0xc0, !UPT ;  /* 0xfffffffc05057892 */ /* 0x000fe2000f8ec0ff */
[----:B------:R-:W-:Y:S01]  /*1630*/  UMOV UR4, URZ ;  /* 0x000000ff00047c82 */ /* 0x000fe20008000000 */
[----:B------:R-:W-:-:S10]  /*1640*/  UMOV UR8, 0x1 ;  /* 0x0000000100087882 */ /* 0x000fd40000000000 */
.L_x_19:
[----:B------:R-:W-:Y:S02]  /*1650*/  USHF.L.U32 UR8, UR8, UR20, URZ ;  /* 0x0000001408087299 */ /* 0x000fe400080006ff */
[----:B------:R-:W-:Y:S02]  /*1660*/  UIADD3 UR4, UPT, UPT, UR4, 0x4, URZ ;  /* 0x0000000404047890 */ /* 0x000fe4000fffe0ff */
[----:B------:R-:W-:Y:S02]  /*1670*/  UIADD3 UR8, UPT, UPT, UR8, 0x1, URZ ;  /* 0x0000000108087890 */ /* 0x000fe4000fffe0ff */
[----:B------:R-:W-:Y:S02]  /*1680*/  UISETP.NE.AND UP0, UPT, UR4, UR5, UPT ;  /* 0x000000050400728c */ /* 0x000fe4000bf05270 */
[----:B------:R-:W-:-:S04]  /*1690*/  USHF.L.U32 UR8, UR8, UR20, URZ ;  /* 0x0000001408087299 */ /* 0x000fc800080006ff */
[----:B------:R-:W-:-:S04]  /*16a0*/  UIADD3 UR8, UPT, UPT, UR8, 0x1, URZ ;  /* 0x0000000108087890 */ /* 0x000fc8000fffe0ff */
[----:B------:R-:W-:-:S04]  /*16b0*/  USHF.L.U32 UR8, UR8, UR20, URZ ;  /* 0x0000001408087299 */ /* 0x000fc800080006ff */
[----:B------:R-:W-:-:S04]  /*16c0*/  UIADD3 UR8, UPT, UPT, UR8, 0x1, URZ ;  /* 0x0000000108087890 */ /* 0x000fc8000fffe0ff */
[----:B------:R-:W-:-:S04]  /*16d0*/  USHF.L.U32 UR8, UR8, UR20, URZ ;  /* 0x0000001408087299 */ /* 0x000fc800080006ff */
[----:B------:R-:W-:Y:S01]  /*16e0*/  UIADD3 UR8, UPT, UPT, UR8, 0x1, URZ ;  /* 0x0000000108087890 */ /* 0x000fe2000fffe0ff */
[----:B------:R-:W-:Y:S11]  /*16f0*/  BRA.U UP0, `(.L_x_19) ;  /* 0xfffffffd00d47547 */ /* 0x000ff6000b83ffff */
.L_x_18:
[----:B------:R-:W-:Y:S05]  /*1700*/  BRA.U !UP1, `(.L_x_17) ;  /* 0x0000000109187547 */ /* 0x000fea000b800000 */
[----:B------:R-:W-:-:S05]  /*1710*/  UMOV UR4, URZ ;  /* 0x000000ff00047c82 */ /* 0x000fca0008000000 */
.L_x_20:
[----:B------:R-:W-:Y:S02]  /*1720*/  UIADD3 UR4, UPT, UPT, UR4, 0x1, URZ ;  /* 0x0000000104047890 */ /* 0x000fe4000fffe0ff */
[----:B------:R-:W-:Y:S02]  /*1730*/  USHF.L.U32 UR8, UR8, UR20, URZ ;  /* 0x0000001408087299 */ /* 0x000fe400080006ff */
[----:B------:R-:W-:Y:S02]  /*1740*/  UISETP.NE.AND UP0, UPT, UR4, UR9, UPT ;  /* 0x000000090400728c */ /* 0x000fe4000bf05270 */
[----:B------:R-:W-:-:S07]  /*1750*/  UIADD3 UR8, UPT, UPT, UR8, 0x1, URZ ;  /* 0x0000000108087890 */ /* 0x000fce000fffe0ff */
[----:B------:R-:W-:Y:S05]  /*1760*/  BRA.U UP0, `(.L_x_20) ;  /* 0xfffffffd00ec7547 */ /* 0x000fea000b83ffff */
.L_x_17:
[----:B------:R-:W-:-:S13]  /*1770*/  ISETP.GE.AND P0, PT, R2, 0x1, PT ;  /* 0x000000010200780c */ /* 0x000fda0003f06270 */
[----:B------:R-:W-:Y:S05]  /*1780*/  @!P0 EXIT ;  /* 0x000000000000894d */ /* 0x000fea0003800000 */
[----:B------:R-:W2:Y:S01]  /*1790*/  LDCU UR4, c[0x0][0x394] ;  /* 0x00007280ff0477ac */ /* 0x000ea20008000800 */
[----:B------:R-:W-:Y:S02]  /*17a0*/  VIMNMX R0, PT, PT, R3, R0, PT ;  /* 0x0000000003007248 */ /* 0x000fe40003fe0100 */
[----:B------:R-:W-:Y:S01]  /*17b0*/  LOP3.LUT R15, RZ, R15, RZ, 0x33, !PT ;  /* 0x0000000fff0f7212 */ /* 0x000fe200078e33ff */
[----:B------:R-:W-:Y:S02]  /*17c0*/  UIADD3 UR5, UPT, UPT, UR18, 0xc08, URZ ;  /* 0x00000c0812057890 */ /* 0x000fe4000fffe0ff */
[----:B------:R-:W-:Y:S02]  /*17d0*/  UIMAD UR9, UR20, UR16, URZ ;  /* 0x00000010140972a4 */ /* 0x000fe4000f8e02ff */
[----:B------:R-:W-:Y:S01]  /*17e0*/  IMAD.IADD R15, R0, 0x1, R15 ;  /* 0x00000001000f7824 */ /* 0x000fe200078e020f */
[----:B------:R-:W-:Y:S01]  /*17f0*/  ULEA UR17, UR19, UR5, 0x18 ;  /* 0x0000000513117291 */ /* 0x000fe2000f8ec0ff */
[----:B------:R-:W-:Y:S01]  /*1800*/  IMAD.MOV.U32 R0, RZ, RZ, RZ ;  /* 0x000000ffff007224 */ /* 0x000fe200078e00ff */
[----:B------:R-:W-:Y:S01]  /*1810*/  UMOV UR11, 0xffffffff ;  /* 0xffffffff000b7882 */ /* 0x000fe20000000000 */
[----:B------:R-:W-:Y:S01]  /*1820*/  UMOV UR10, 0x1 ;  /* 0x00000001000a7882 */ /* 0x000fe20000000000 */
[----:B------:R-:W-:Y:S01]  /*1830*/  ISETP.NE.AND P0, PT, R15, R8, PT ;  /* 0x000000080f00720c */ /* 0x000fe20003f05270 */
[----:B------:R-:W-:Y:S01]  /*1840*/  UIADD3 UR23, UPT, UPT, UR12, 0x3, URZ ;  /* 0x000000030c177890 */ /* 0x000fe2000fffe0ff */
[----:B------:R-:W-:Y:S01]  /*1850*/  LEA R11, R11, UR17, 0x2 ;  /* 0x000000110b0b7c11 */ /* 0x000fe2000f8e10ff */
[----:B------:R-:W-:-:S02]  /*1860*/  UIADD3 UR9, UPT, UPT, -UR20, UR9, URZ ;  /* 0x0000000914097290 */ /* 0x000fc4000fffe1ff */
[----:B--2---:R-:W-:-:S04]  /*1870*/  UIADD3 UR4, UPT, UPT, UR12, -UR4, URZ ;  /* 0x800000040c047290 */ /* 0x004fc8000fffe0ff */
[----:B------:R-:W-:-:S04]  /*1880*/  UIMAD UR4, UR13, UR16, UR4 ;  /* 0x000000100d0472a4 */ /* 0x000fc8000f8e0204 */
[----:B------:R-:W-:-:S04]  /*1890*/  UIMAD UR4, UR20, UR4, UR12 ;  /* 0x00000004140472a4 */ /* 0x000fc8000f8e020c */
[----:B------:R-:W-:Y:S02]  /*18a0*/  UIADD3 UR5, UPT, UPT, UR4, 0x1, URZ ;  /* 0x0000000104057890 */ /* 0x000fe4000fffe0ff */
[----:B------:R-:W-:Y:S02]  /*18b0*/  USHF.L.U32 UR10, UR10, UR4, URZ ;  /* 0x000000040a0a7299 */ /* 0x000fe400080006ff */
[----:B------:R-:W-:Y:S01]  /*18c0*/  USHF.L.U32 UR11, UR11, UR5, URZ ;  /* 0x000000050b0b7299 */ /* 0x000fe200080006ff */
[----:B------:R-:W-:Y:S11]  /*18d0*/  @!P0 BRA `(.L_x_21) ;  /* 0x0000000c00e08947 */ /* 0x000ff60003800000 */
[----:B------:R-:W-:Y:S01]  /*18e0*/  LOP3.LUT R0, R2, 0x7ffffffe, RZ, 0xc0, !PT ;  /* 0x7ffffffe02007812 */ /* 0x000fe200078ec0ff */
[----:B0-----:R-:W-:-:S07]  /*18f0*/  IMAD.MOV.U32 R6, RZ, RZ, RZ ;  /* 0x000000ffff067224 */ /* 0x001fce00078e00ff */
.L_x_33:
[----:B0-----:R-:W0:Y:S01]  /*1900*/  S2UR UR19, SR_CgaCtaId ;  /* 0x00000000001379c3 */ /* 0x001e220000008800 */
[----:B------:R-:W-:Y:S01]  /*1910*/  UMOV UR18, 0x400 ;  /* 0x0000040000127882 */ /* 0x000fe20000000000 */
[----:B--2---:R-:W2:Y:S01]  /*1920*/  LDS R12, [R9+0x8] ;  /* 0x00000800090c7984 */ /* 0x004ea20000000800 */
[----:B------:R-:W-:Y:S02]  /*1930*/  UIADD3 UR4, UPT, UPT, UR18, 0x808, URZ ;  /* 0x0000080812047890 */ /* 0x000fe4000fffe0ff */
[----:B------:R-:W-:Y:S02]  /*1940*/  UISETP.NE.AND UP2, UPT, UR22, URZ, UPT ;  /* 0x000000ff1600728c */ /* 0x000fe4000bf45270 */
[----:B0-----:R-:W-:-:S09]  /*1950*/  ULEA UR4, UR19, UR4, 0x18 ;  /* 0x0000000413047291 */ /* 0x001fd2000f8ec0ff */
[----:B------:R-:W0:Y:S01]  /*1960*/  LDS.U8 R3, [R6+UR4] ;  /* 0x0000000406037984 */ /* 0x000e220008000000 */
[----:B--2---:R-:W-:-:S05]  /*1970*/  SHF.R.S32.HI R12, RZ, UR9, R12 ;  /* 0x00000009ff0c7c19 */ /* 0x004fca000801140c */
[----:B------:R-:W-:Y:S01]  /*1980*/  IMAD.SHL.U32 R12, R12, 0x2, RZ ;  /* 0x000000020c0c7824 */ /* 0x000fe200078e00ff */
[----:B0-----:R-:W-:-:S04]  /*1990*/  LEA.HI R3, R3, R3, RZ, 0x19 ;  /* 0x0000000303037211 */ /* 0x001fc800078fc8ff */
[----:B------:R-:W-:-:S04]  /*19a0*/  PRMT R3, R3, 0x8880, RZ ;  /* 0x0000888003037816 */ /* 0x000fc800000000ff */
[----:B------:R-:W-:-:S04]  /*19b0*/  SHF.R.S32.HI R3, RZ, 0x1, R3 ;  /* 0x00000001ff037819 */ /* 0x000fc80000011403 */
[----:B---3--:R-:W-:-:S04]  /*19c0*/  LOP3.LUT R5, R3, 0xffff, RZ, 0xc0, !PT ;  /* 0x0000ffff03057812 */ /* 0x008fc800078ec0ff */
[----:B------:R-:W-:-:S04]  /*19d0*/  SHF.R.U32.HI R5, RZ, 0x6, R5 ;  /* 0x00000006ff057819 */ /* 0x000fc80000011605 */
[----:B------:R-:W-:Y:S02]  /*19e0*/  LOP3.LUT R8, R5, 0x3, RZ, 0xc0, !PT ;  /* 0x0000000305087812 */ /* 0x000fe400078ec0ff */
[----:B------:R-:W0:Y:S03]  /*19f0*/  LDS R5, [R9] ;  /* 0x0000000009057984 */ /* 0x000e260000000800 */
[----:B------:R-:W-:-:S05]  /*1a00*/  IMAD.IADD R8, R3, 0x1, R8 ;  /* 0x0000000103087824 */ /* 0x000fca00078e0208 */
[----:B------:R-:W-:-:S05]  /*1a10*/  LOP3.LUT R8, R8, 0xfc, RZ, 0xc0, !PT ;  /* 0x000000fc08087812 */ /* 0x000fca00078ec0ff */
[----:B------:R-:W-:-:S05]  /*1a20*/  IMAD.MOV R8, RZ, RZ, -R8 ;  /* 0x000000ffff087224 */ /* 0x000fca00078e0a08 */
[----:B------:R-:W-:-:S05]  /*1a30*/  PRMT R8, R8, 0x7710, RZ ;  /* 0x0000771008087816 */ /* 0x000fca00000000ff */
[----:B------:R-:W-:-:S05]  /*1a40*/  IMAD.IADD R3, R3, 0x1, R8 ;  /* 0x0000000103037824 */ /* 0x000fca00078e0208 */
[----:B------:R-:W-:Y:S02]  /*1a50*/  PRMT R7, R3, 0x8880, RZ ;  /* 0x0000888003077816 */ /* 0x000fe400000000ff */
[----:B------:R-:W2:Y:S03]  /*1a60*/  LDS R3, [R9+0x4] ;  /* 0x0000040009037984 */ /* 0x000ea60000000800 */
[----:B------:R-:W-:-:S06]  /*1a70*/  IMAD R7, R7, 0x800, R10 ;  /* 0x0000080007077824 */ /* 0x000fcc00078e020a */
[----:B------:R-:W3:Y:S01]  /*1a80*/  LDS R7, [R7] ;  /* 0x0000000007077984 */ /* 0x000ee20000000800 */
[----:B0-----:R-:W-:Y:S02]  /*1a90*/  SHF.L.U32 R8, R5, UR9, RZ ;  /* 0x0000000905087c19 */ /* 0x001fe400080006ff */
[----:B--2---:R-:W-:-:S04]  /*1aa0*/  SHF.R.S32.HI R5, RZ, UR20, R3 ;  /* 0x00000014ff057c19 */ /* 0x004fc80008011403 */
[----:B---3--:R-:W-:Y:S01]  /*1ab0*/  LOP3.LUT R5, R7, R8, R5, 0xfe, !PT ;  /* 0x0000000807057212 */ /* 0x008fe200078efe05 */
[C---:B------:R-:W-:Y:S01]  /*1ac0*/  IMAD.SHL.U32 R8, R3.reuse, 0x2, RZ ;  /* 0x0000000203087824 */ /* 0x040fe200078e00ff */
[----:B------:R-:W-:Y:S02]  /*1ad0*/  SHF.L.U32 R3, R3, UR23, RZ ;  /* 0x0000001703037c19 */ /* 0x000fe400080006ff */
[----:B------:R-:W-:Y:S02]  /*1ae0*/  LOP3.LUT R5, R5, UR7, RZ, 0x30, !PT ;  /* 0x0000000705057c12 */ /* 0x000fe4000f8e30ff */
[----:B------:R-:W-:-:S03]  /*1af0*/  LOP3.LUT R3, R8, R12, R3, 0xe0, !PT ;  /* 0x0000000c08037212 */ /* 0x000fc600078ee003 */
[----:B------:R-:W-:-:S05]  /*1b00*/  VIADD R14, R5, UR8 ;  /* 0x00000008050e7c36 */ /* 0x000fca0008000000 */
[----:B------:R-:W-:-:S04]  /*1b10*/  LOP3.LUT R14, R14, R5, RZ, 0x3c, !PT ;  /* 0x000000050e0e7212 */ /* 0x000fc800078e3cff */
[----:B------:R-:W-:-:S04]  /*1b20*/  SHF.R.U32.HI R14, RZ, 0x1, R14 ;  /* 0x00000001ff0e7819 */ /* 0x000fc8000001160e */
[----:B------:R-:W-:-:S04]  /*1b30*/  LOP3.LUT R3, R14, UR8, R3, 0xe0, !PT ;  /* 0x000000080e037c12 */ /* 0x000fc8000f8ee003 */
[----:B-1----:R-:W-:Y:S01]  /*1b40*/  LOP3.LUT R8, R3, R4, RZ, 0xc0, !PT ;  /* 0x0000000403087212 */ /* 0x002fe200078ec0ff */
[----:B------:R-:W-:-:S04]  /*1b50*/  VIADD R3, R6, UR4 ;  /* 0x0000000406037c36 */ /* 0x000fc80008000000 */
[----:B------:R0:W-:Y:S01]  /*1b60*/  STS [R11+0x4], R8 ;  /* 0x000004080b007388 */ /* 0x0001e20000000800 */
[----:B------:R-:W-:Y:S06]  /*1b70*/  BAR.SYNC.DEFER_BLOCKING 0x0 ;  /* 0x0000000000007b1d */ /* 0x000fec0000010000 */
[----:B------:R-:W-:Y:S05]  /*1b80*/  BRA.U !UP2, `(.L_x_22) ;  /* 0x000000010af07547 */ /* 0x000fea000b800000 */
[----:B------:R-:W-:Y:S01]  /*1b90*/  IMAD.U32 R5, RZ, RZ, UR6 ;  /* 0x00000006ff057e24 */ /* 0x000fe2000f8e00ff */
[----:B------:R-:W-:Y:S01]  /*1ba0*/  ISETP.LT.U32.AND P0, PT, RZ, UR22, PT ;  /* 0x00000016ff007c0c */ /* 0x000fe2000bf01070 */
[----:B------:R-:W-:Y:S01]  /*1bb0*/  IMAD.U32 R7, RZ, RZ, UR17 ;  /* 0x00000011ff077e24 */ /* 0x000fe2000f8e00ff */
[----:B------:R-:W-:Y:S01]  /*1bc0*/  ULEA UR4, UR19, UR18, 0x18 ;  /* 0x0000001213047291 */ /* 0x000fe2000f8ec0ff */
[----:B------:R-:W-:Y:S01]  /*1bd0*/  IMAD.MOV.U32 R15, RZ, RZ, RZ ;  /* 0x000000ffff0f7224 */ /* 0x000fe200078e00ff */
[----:B------:R-:W-:Y:S01]  /*1be0*/  ISETP.GT.U32.AND.EX P0, PT, R5, RZ, PT, P0 ;  /* 0x000000ff0500720c */ /* 0x000fe20003f04100 */
[----:B------:R-:W-:Y:S02]  /*1bf0*/  IMAD.MOV.U32 R17, RZ, RZ, RZ ;  /* 0x000000ffff117224 */ /* 0x000fe400078e00ff */
[----:B------:R-:W-:Y:S02]  /*1c00*/  IMAD.U32 R12, RZ, RZ, UR6 ;  /* 0x00000006ff0c7e24 */ /* 0x000fe4000f8e00ff */
[----:B------:R-:W-:-:S08]  /*1c10*/  IMAD.U32 R18, RZ, RZ, UR6 ;  /* 0x00000006ff127e24 */ /* 0x000fd0000f8e00ff */
[----:B0-----:R0:W1:Y:S01]  /*1c20*/  @!P0 LDS R8, [R7] ;  /* 0x0000000007088984 */ /* 0x0010620000000800 */
[----:B------:R-:W-:-:S05]  /*1c30*/  @!P0 IMAD.MOV.U32 R15, RZ, RZ, 0x1 ;  /* 0x00000001ff0f8424 */ /* 0x000fca00078e00ff */
[C---:B------:R-:W-:Y:S02]  /*1c40*/  IADD3 R5, P3, PT, -R15.reuse, UR22, RZ ;  /* 0x000000160f057c10 */ /* 0x040fe4000ff7e1ff */
[----:B------:R-:W-:Y:S01]  /*1c50*/  ISETP.LT.U32.AND P1, PT, R15, UR22, PT ;  /* 0x000000160f007c0c */ /* 0x000fe2000bf21070 */
[----:B0-----:R-:W-:Y:S01]  /*1c60*/  @!P0 VIADD R7, R7, 0x4 ;  /* 0x0000000407078836 */ /* 0x001fe20000000000 */
[----:B------:R-:W-:Y:S02]  /*1c70*/  ISETP.LE.U32.AND P2, PT, R5, 0x3, PT ;  /* 0x000000030500780c */ /* 0x000fe40003f43070 */
[----:B------:R-:W-:Y:S02]  /*1c80*/  ISETP.GT.U32.AND.EX P1, PT, R12, R17, PT, P1 ;  /* 0x000000110c00720c */ /* 0x000fe40003f24110 */
[----:B------:R-:W-:-:S04]  /*1c90*/  IADD3.X R5, PT, PT, ~R17, UR6, RZ, P3, !PT ;  /* 0x0000000611057c10 */ /* 0x000fc80009ffe5ff */
[----:B------:R-:W-:Y:S01]  /*1ca0*/  ISETP.LE.U32.OR.EX P1, PT, R5, RZ, !P1, P2 ;  /* 0x000000ff0500720c */ /* 0x000fe20004f23520 */
[----:B------:R-:W-:-:S05]  /*1cb0*/  IMAD.U32 R5, RZ, RZ, UR4 ;  /* 0x00000004ff057e24 */ /* 0x000fca000f8e00ff */
[----:B-1----:R0:W-:Y:S02]  /*1cc0*/  @!P0 STS [R5], R8 ;  /* 0x0000000805008388 */ /* 0x0021e40000000800 */
[----:B0-----:R-:W-:-:S05]  /*1cd0*/  @!P0 VIADD R5, R5, 0x4 ;  /* 0x0000000405058836 */ /* 0x001fca0000000000 */
[----:B------:R-:W-:Y:S05]  /*1ce0*/  @P1 BRA `(.L_x_23) ;  /* 0x0000000000481947 */ /* 0x000fea0003800000 */
[----:B------:R-:W-:Y:S01]  /*1cf0*/  UIADD3 UR4, UP0, UPT, UR22, -0x3, URZ ;  /* 0xfffffffd16047890 */ /* 0x000fe2000ff1e0ff */
[----:B------:R-:W-:-:S03]  /*1d00*/  PLOP3.LUT P0, PT, PT, PT, PT, 0x8, 0x80 ;  /* 0x000000000080781c */ /* 0x000fc60003f0e170 */
[----:B------:R-:W-:-:S12]  /*1d10*/  UIADD3.X UR5, UPT, UPT, UR6, -0x1, URZ, UP0, !UPT ;  /* 0xffffffff06057890 */ /* 0x000fd800087fe4ff */
.L_x_24:
[----:B------:R-:W0:Y:S01]  /*1d20*/  LDS R8, [R7] ;  /* 0x0000000007087984 */ /* 0x000e220000000800 */
[----:B------:R-:W-:-:S05]  /*1d30*/  IADD3 R15, P1, PT, R15, 0x4, RZ ;  /* 0x000000040f0f7810 */ /* 0x000fca0007f3e0ff */
[----:B------:R-:W-:Y:S01]  /*1d40*/  IMAD.X R17, RZ, RZ, R17, P1 ;  /* 0x000000ffff117224 */ /* 0x000fe200008e0611 */
[----:B------:R-:W-:-:S04]  /*1d50*/  ISETP.GE.U32.AND P1, PT, R15, UR4, PT ;  /* 0x000000040f007c0c */ /* 0x000fc8000bf26070 */
[----:B------:R-:W-:Y:S01]  /*1d60*/  ISETP.GE.U32.AND.EX P1, PT, R17, UR5, PT, P1 ;  /* 0x0000000511007c0c */ /* 0x000fe2000bf26110 */
[----:B0-----:R-:W-:Y:S04]  /*1d70*/  STS [R5], R8 ;  /* 0x0000000805007388 */ /* 0x001fe80000000800 */
[----:B------:R-:W0:Y:S04]  /*1d80*/  LDS R12, [R7+0x4] ;  /* 0x00000400070c7984 */ /* 0x000e280000000800 */
[----:B0-----:R-:W-:Y:S04]  /*1d90*/  STS [R5+0x4], R12 ;  /* 0x0000040c05007388 */ /* 0x001fe80000000800 */
[----:B------:R-:W0:Y:S04]  /*1da0*/  LDS R14, [R7+0x8] ;  /* 0x00000800070e7984 */ /* 0x000e280000000800 */
[----:B0-----:R-:W-:Y:S04]  /*1db0*/  STS [R5+0x8], R14 ;  /* 0x0000080e05007388 */ /* 0x001fe80000000800 */
[----:B------:R0:W1:Y:S02]  /*1dc0*/  LDS R16, [R7+0xc] ;  /* 0x00000c0007107984 */ /* 0x0000640000000800 */
[----:B0-----:R-:W-:-:S02]  /*1dd0*/  VIADD R7, R7, 0x10 ;  /* 0x0000001007077836 */ /* 0x001fc40000000000 */
[----:B-1----:R0:W-:Y:S02]  /*1de0*/  STS [R5+0xc], R16 ;  /* 0x00000c1005007388 */ /* 0x0021e40000000800 */
[----:B0-----:R-:W-:Y:S01]  /*1df0*/  VIADD R5, R5, 0x10 ;  /* 0x0000001005057836 */ /* 0x001fe20000000000 */
[----:B------:R-:W-:Y:S06]  /*1e00*/  @!P1 BRA `(.L_x_24) ;  /* 0xfffffffc00c49947 */ /* 0x000fec000383ffff */
.L_x_23:
[C---:B------:R-:W-:Y:S02]  /*1e10*/  IADD3 R8, P3, PT, -R15.reuse, UR22, RZ ;  /* 0x000000160f087c10 */ /* 0x040fe4000ff7e1ff */
[----:B------:R-:W-:Y:S02]  /*1e20*/  ISETP.LT.U32.AND P2, PT, R15, UR22, PT ;  /* 0x000000160f007c0c */ /* 0x000fe4000bf41070 */
[----:B------:R-:W-:Y:S02]  /*1e30*/  ISETP.LE.U32.AND P1, PT, R8, 0x1, PT ;  /* 0x000000010800780c */ /* 0x000fe40003f23070 */
[----:B------:R-:W-:Y:S02]  /*1e40*/  ISETP.GT.U32.AND.EX P2, PT, R18, R17, PT, P2 ;  /* 0x000000111200720c */ /* 0x000fe40003f44120 */
[----:B------:R-:W-:-:S04]  /*1e50*/  IADD3.X R8, PT, PT, ~R17, UR6, RZ, P3, !PT ;  /* 0x0000000611087c10 */ /* 0x000fc80009ffe5ff */
[----:B------:R-:W-:-:S13]  /*1e60*/  ISETP.LE.U32.OR.EX P1, PT, R8, RZ, !P2, P1 ;  /* 0x000000ff0800720c */ /* 0x000fda0005723510 */
[----:B------:R-:W-:Y:S05]  /*1e70*/  @P1 BRA `(.L_x_25) ;  /* 0x0000000000241947 */ /* 0x000fea0003800000 */
[----:B------:R-:W0:Y:S01]  /*1e80*/  LDS R8, [R7] ;  /* 0x0000000007087984 */ /* 0x000e220000000800 */
[----:B------:R-:W-:Y:S02]  /*1e90*/  IADD3 R15, P1, PT, R15, 0x2, RZ ;  /* 0x000000020f0f7810 */ /* 0x000fe40007f3e0ff */
[----:B------:R-:W-:-:S03]  /*1ea0*/  PLOP3.LUT P0, PT, PT, PT, PT, 0x8, 0x80 ;  /* 0x000000000080781c */ /* 0x000fc60003f0e170 */
[----:B------:R-:W-:Y:S01]  /*1eb0*/  IMAD.X R17, RZ, RZ, R17, P1 ;  /* 0x000000ffff117224 */ /* 0x000fe200008e0611 */
[----:B0-----:R-:W-:Y:S04]  /*1ec0*/  STS [R5], R8 ;  /* 0x0000000805007388 */ /* 0x001fe80000000800 */
[----:B------:R0:W1:Y:S02]  /*1ed0*/  LDS R12, [R7+0x4] ;  /* 0x00000400070c7984 */ /* 0x0000640000000800 */
[----:B0-----:R-:W-:Y:S02]  /*1ee0*/  VIADD R7, R7, 0x8 ;  /* 0x0000000807077836 */ /* 0x001fe40000000000 */
[----:B-1----:R0:W-:Y:S02]  /*1ef0*/  STS [R5+0x4], R12 ;  /* 0x0000040c05007388 */ /* 0x0021e40000000800 */
[----:B0-----:R-:W-:-:S07]  /*1f00*/  VIADD R5, R5, 0x8 ;  /* 0x0000000805057836 */ /* 0x001fce0000000000 */
.L_x_25:
[----:B------:R-:W-:-:S04]  /*1f10*/  ISETP.LT.U32.AND P1, PT, R15, UR22, PT ;  /* 0x000000160f007c0c */ /* 0x000fc8000bf21070 */
[----:B------:R-:W-:-:S13]  /*1f20*/  ISETP.LT.U32.OR.EX P0, PT, R17, UR6, P0, P1 ;  /* 0x0000000611007c0c */ /* 0x000fda0008701510 */
[----:B------:R-:W0:Y:S04]  /*1f30*/  @P0 LDS R8, [R7] ;  /* 0x0000000007080984 */ /* 0x000e280000000800 */
[----:B0-----:R1:W-:Y:S02]  /*1f40*/  @P0 STS [R5], R8 ;  /* 0x0000000805000388 */ /* 0x0013e40000000800 */
.L_x_22:
[----:B-1----:R-:W1:Y:S02]  /*1f50*/  LDS R5, [UR21] ;  /* 0x00000015ff057984 */ /* 0x002e640008000800 */
[----:B-1----:R-:W-:-:S13]  /*1f60*/  LOP3.LUT P0, RZ, R5, UR10, RZ, 0xc0, !PT ;  /* 0x0000000a05ff7c12 */ /* 0x002fda000f80c0ff */
[----:B------:R-:W-:Y:S05]  /*1f70*/  @P0 BRA `(.L_x_26) ;  /* 0x00000000001c0947 */ /* 0x000fea0003800000 */
[----:B------:R-:W1:Y:S01]  /*1f80*/  LDC.64 R14, c[0x0][0x3b0] ;  /* 0x0000ec00ff0e7b82 */ /* 0x000e620000000a00 */
[----:B------:R-:W-:Y:S01]  /*1f90*/  IMAD.IADD R7, R13, 0x1, R6 ;  /* 0x000000010d077824 */ /* 0x000fe200078e0206 */
[----:B------:R-:W-:Y:S01]  /*1fa0*/  LOP3.LUT R5, R5, UR11, RZ, 0xf3, !PT ;  /* 0x0000000b05057c12 */ /* 0x000fe2000f8ef3ff */
[----:B------:R-:W-:-:S04]  /*1fb0*/  IMAD.MOV.U32 R17, RZ, RZ, 0x1 ;  /* 0x00000001ff117424 */ /* 0x000fc800078e00ff */
[----:B------:R2:W-:Y:S01]  /*1fc0*/  STS [UR21], R5 ;  /* 0x00000005ff007988 */ /* 0x0005e20008000815 */
[----:B-1----:R-:W-:-:S05]  /*1fd0*/  IMAD.WIDE R14, R7, 0x4, R14 ;  /* 0x00000004070e7825 */ /* 0x002fca00078e020e */
[----:B------:R2:W-:Y:S02]  /*1fe0*/  STG.E desc[UR14][R14.64], R17 ;  /* 0x000000110e007986 */ /* 0x0005e4000c10190e */
.L_x_26:
[----:B------:R-:W2:Y:S04]  /*1ff0*/  LDS.U8 R3, [R3+0x1] ;  /* 0x0000010003037984 */ /* 0x000ea80000000000 */
[----:B------:R-:W1:Y:S01]  /*2000*/  LDS R12, [R9+0x8] ;  /* 0x00000800090c7984 */ /* 0x000e620000000800 */
[----:B--2---:R-:W-:-:S03]  /*2010*/  LEA.HI R5, R3, R3, RZ, 0x19 ;  /* 0x0000000303057211 */ /* 0x004fc600078fc8ff */
[----:B------:R-:W-:Y:S01]  /*2020*/  LDS R3, [R9+0x4] ;  /* 0x0000040009037984 */ /* 0x000fe20000000800 */
[----:B------:R-:W-:Y:S02]  /*2030*/  PRMT R5, R5, 0x8880, RZ ;  /* 0x0000888005057816 */ /* 0x000fe400000000ff */
[----:B-1----:R-:W-:Y:S02]  /*2040*/  SHF.R.S32.HI R12, RZ, UR9, R12 ;  /* 0x00000009ff0c7c19 */ /* 0x002fe4000801140c */
[----:B------:R-:W-:-:S03]  /*2050*/  SHF.R.S32.HI R5, RZ, 0x1, R5 ;  /* 0x00000001ff057819 */ /* 0x000fc60000011405 */
[----:B------:R-:W-:Y:S01]  /*2060*/  IMAD.SHL.U32 R12, R12, 0x2, RZ ;  /* 0x000000020c0c7824 */ /* 0x000fe200078e00ff */
[----:B------:R-:W-:-:S04]  /*2070*/  LOP3.LUT R7, R5, 0xffff, RZ, 0xc0, !PT ;  /* 0x0000ffff05077812 */ /* 0x000fc800078ec0ff */
[----:B------:R-:W-:-:S04]  /*2080*/  SHF.R.U32.HI R7, RZ, 0x6, R7 ;  /* 0x00000006ff077819 */ /* 0x000fc80000011607 */
[----:B0-----:R-:W-:-:S05]  /*2090*/  LOP3.LUT R8, R7, 0x3, RZ, 0xc0, !PT ;  /* 0x0000000307087812 */ /* 0x001fca00078ec0ff */
[----:B------:R-:W-:-:S05]  /*20a0*/  IMAD.IADD R8, R5, 0x1, R8 ;  /* 0x0000000105087824 */ /* 0x000fca00078e0208 */
[----:B------:R-:W-:-:S05]  /*20b0*/  LOP3.LUT R8, R8, 0xfc, RZ, 0xc0, !PT ;  /* 0x000000fc08087812 */ /* 0x000fca00078ec0ff */
[----:B------:R-:W-:-:S05]  /*20c0*/  IMAD.MOV R8, RZ, RZ, -R8 ;  /* 0x000000ffff087224 */ /* 0x000fca00078e0a08 */
[----:B------:R-:W-:-:S05]  /*20d0*/  PRMT R8, R8, 0x7710, RZ ;  /* 0x0000771008087816 */ /* 0x000fca00000000ff */
[----:B------:R-:W-:-:S05]  /*20e0*/  IMAD.IADD R5, R5, 0x1, R8 ;  /* 0x0000000105057824 */ /* 0x000fca00078e0208 */
[----:B------:R-:W-:Y:S02]  /*20f0*/  PRMT R7, R5, 0x8880, RZ ;  /* 0x0000888005077816 */ /* 0x000fe400000000ff */
[----:B------:R-:W0:Y:S03]  /*2100*/  LDS R5, [R9] ;  /* 0x0000000009057984 */ /* 0x000e260000000800 */
[----:B------:R-:W-:-:S06]  /*2110*/  IMAD R7, R7, 0x800, R10 ;  /* 0x0000080007077824 */ /* 0x000fcc00078e020a */
[----:B------:R-:W1:Y:S01]  /*2120*/  LDS R7, [R7] ;  /* 0x0000000007077984 */ /* 0x000e620000000800 */
[----:B0-----:R-:W-:Y:S02]  /*2130*/  SHF.L.U32 R8, R5, UR9, RZ ;  /* 0x0000000905087c19 */ /* 0x001fe400080006ff */
[----:B------:R-:W-:-:S04]  /*2140*/  SHF.R.S32.HI R5, RZ, UR20, R3 ;  /* 0x00000014ff057c19 */ /* 0x000fc80008011403 */
[----:B-1----:R-:W-:Y:S01]  /*2150*/  LOP3.LUT R5, R7, R8, R5, 0xfe, !PT ;  /* 0x0000000807057212 */ /* 0x002fe200078efe05 */
        /* <DEDUP_REMOVED lines=8> */
[----:B------:R-:W-:-:S05]  /*21e0*/  LOP3.LUT R8, R3, R4, RZ, 0xc0, !PT ;  /* 0x0000000403087212 */ /* 0x000fca00078ec0ff */
[----:B------:R0:W-:Y:S01]  /*21f0*/  STS [R11+0x4], R8 ;  /* 0x000004080b007388 */ /* 0x0001e20000000800 */
[----:B------:R-:W-:Y:S06]  /*2200*/  BAR.SYNC.DEFER_BLOCKING 0x0 ;  /* 0x0000000000007b1d */ /* 0x000fec0000010000 */
[----:B------:R-:W-:Y:S05]  /*2210*/  BRA.U !UP2, `(.L_x_27) ;  /* 0x000000050a547547 */ /* 0x000fea000b800000 */
[----:B------:R-:W-:Y:S01]  /*2220*/  UISETP.GT.U32.AND UP0, UPT, UR22, URZ, UPT ;  /* 0x000000ff1600728c */ /* 0x000fe2000bf04070 */
[----:B------:R-:W-:Y:S01]  /*2230*/  UMOV UR4, URZ ;  /* 0x000000ff00047c82 */ /* 0x000fe20008000000 */
[----:B------:R-:W-:Y:S02]  /*2240*/  UMOV UR5, URZ ;  /* 0x000000ff00057c82 */ /* 0x000fe40008000000 */
[----:B------:R-:W-:Y:S02]  /*2250*/  UISETP.GT.U32.AND.EX UP1, UPT, UR6, URZ, UPT, UP0 ;  /* 0x000000ff0600728c */ /* 0x000fe4000bf24100 */
[----:B------:R-:W-:-:S07]  /*2260*/  UPLOP3.LUT UP0, UPT, UPT, UPT, UPT, 0x80, 0x8 ;  /* 0x000000000008789c */ /* 0x000fce0003f0f070 */
[----:B------:R-:W-:Y:S05]  /*2270*/  BRA.U UP1, `(.L_x_28) ;  /* 0x0000000101287547 */ /* 0x000fea000b800000 */
[----:B------:R-:W-:Y:S02]  /*2280*/  UIADD3 UR17, UPT, UPT, UR18, 0xc08, URZ ;  /* 0x00000c0812117890 */ /* 0x000fe4000fffe0ff */
[----:B------:R-:W-:Y:S02]  /*2290*/  UPLOP3.LUT UP0, UPT, UPT, UPT, UPT, 0x40, 0x4 ;  /* 0x000000000004789c */ /* 0x000fe40003f0e870 */
[----:B------:R-:W-:-:S04]  /*22a0*/  ULEA UR17, UR19, UR17, 0x18 ;  /* 0x0000001113117291 */ /* 0x000fc8000f8ec0ff */
[----:B------:R-:W-:-:S09]  /*22b0*/  ULEA UR5, UR4, UR17, 0x2 ;  /* 0x0000001104057291 */ /* 0x000fd2000f8e10ff */
[----:B------:R-:W1:Y:S01]  /*22c0*/  LDS R3, [UR5] ;  /* 0x00000005ff037984 */ /* 0x000e620008000800 */
[----:B------:R-:W-:-:S04]  /*22d0*/  ULEA UR5, UR19, UR18, 0x18 ;  /* 0x0000001213057291 */ /* 0x000fc8000f8ec0ff */
[----:B------:R-:W-:-:S03]  /*22e0*/  ULEA UR4, UR4, UR5, 0x2 ;  /* 0x0000000504047291 */ /* 0x000fc6000f8e10ff */
[----:B------:R-:W-:-:S06]  /*22f0*/  UMOV UR5, URZ ;  /* 0x000000ff00057c82 */ /* 0x000fcc0008000000 */
[----:B-1----:R1:W-:Y:S01]  /*2300*/  STS [UR4], R3 ;  /* 0x00000003ff007988 */ /* 0x0023e20008000804 */
[----:B------:R-:W-:-:S05]  /*2310*/  UMOV UR4, 0x1 ;  /* 0x0000000100047882 */ /* 0x000fca0000000000 */
.L_x_28:
[----:B------:R-:W-:Y:S02]  /*2320*/  UIADD3 UR12, UP3, UPT, UR22, -UR4, URZ ;  /* 0x80000004160c7290 */ /* 0x000fe4000ff7e0ff */
[----:B------:R-:W-:Y:S02]  /*2330*/  UISETP.GT.U32.AND UP1, UPT, UR22, UR4, UPT ;  /* 0x000000041600728c */ /* 0x000fe4000bf24070 */
[----:B------:R-:W-:Y:S02]  /*2340*/  UIADD3.X UR13, UPT, UPT, ~UR5, UR6, URZ, UP3, !UPT ;  /* 0x00000006050d7290 */ /* 0x000fe40009ffe5ff */
[----:B------:R-:W-:Y:S02]  /*2350*/  UISETP.GT.U32.AND.EX UP1, UPT, UR6, UR5, UPT, UP1 ;  /* 0x000000050600728c */ /* 0x000fe4000bf24110 */
[----:B------:R-:W-:-:S04]  /*2360*/  UISETP.LE.U32.AND UP3, UPT, UR12, 0x3, UPT ;  /* 0x000000030c00788c */ /* 0x000fc8000bf63070 */
[----:B------:R-:W-:-:S09]  /*2370*/  UISETP.LE.U32.OR.EX UP1, UPT, UR13, URZ, !UP1, UP3 ;  /* 0x000000ff0d00728c */ /* 0x000fd2000cf23530 */
[----:B------:R-:W-:Y:S05]  /*2380*/  BRA.U UP1, `(.L_x_29) ;  /* 0x0000000101787547 */ /* 0x000fea000b800000 */
[----:B------:R-:W-:Y:S02]  /*2390*/  UIADD3 UR24, UP0, UPT, UR22, -0x3, URZ ;  /* 0xfffffffd16187890 */ /* 0x000fe4000ff1e0ff */
[----:B------:R-:W-:Y:S02]  /*23a0*/  UIADD3 UR17, UPT, UPT, UR18, 0xc08, URZ ;  /* 0x00000c0812117890 */ /* 0x000fe4000fffe0ff */
[----:B------:R-:W-:Y:S02]  /*23b0*/  UIADD3.X UR25, UPT, UPT, UR6, -0x1, URZ, UP0, !UPT ;  /* 0xffffffff06197890 */ /* 0x000fe400087fe4ff */
[----:B------:R-:W-:Y:S02]  /*23c0*/  ULEA UR26, UR19, UR18, 0x18 ;  /* 0x00000012131a7291 */ /* 0x000fe4000f8ec0ff */
[----:B------:R-:W-:Y:S02]  /*23d0*/  ULEA UR17, UR19, UR17, 0x18 ;  /* 0x0000001113117291 */ /* 0x000fe4000f8ec0ff */
[----:B------:R-:W-:-:S11]  /*23e0*/  UPLOP3.LUT UP0, UPT, UPT, UPT, UPT, 0x40, 0x4 ;  /* 0x000000000004789c */ /* 0x000fd60003f0e870 */
.L_x_30:
[----:B------:R-:W-:Y:S02]  /*23f0*/  ULEA UR12, UR4, UR17, 0x2 ;  /* 0x00000011040c7291 */ /* 0x000fe4000f8e10ff */
[----:B------:R-:W-:-:S07]  /*2400*/  ULEA UR13, UR4, UR26, 0x2 ;  /* 0x0000001a040d7291 */ /* 0x000fce000f8e10ff */
[----:B-12---:R-:W1:Y:S01]  /*2410*/  LDS R3, [UR12] ;  /* 0x0000000cff037984 */ /* 0x006e620008000800 */
[----:B------:R-:W-:-:S04]  /*2420*/  UIADD3 UR12, UPT, UPT, UR4, 0x1, URZ ;  /* 0x00000001040c7890 */ /* 0x000fc8000fffe0ff */
[----:B------:R-:W-:Y:S02]  /*2430*/  ULEA UR16, UR12, UR17, 0x2 ;  /* 0x000000110c107291 */ /* 0x000fe4000f8e10ff */
[----:B------:R-:W-:Y:S01]  /*2440*/  ULEA UR12, UR12, UR26, 0x2 ;  /* 0x0000001a0c0c7291 */ /* 0x000fe2000f8e10ff */
[----:B-1----:R-:W-:Y:S06]  /*2450*/  STS [UR13], R3 ;  /* 0x00000003ff007988 */ /* 0x002fec000800080d */
[----:B------:R-:W1:Y:S01]  /*2460*/  LDS R5, [UR16] ;  /* 0x00000010ff057984 */ /* 0x000e620008000800 */
[----:B------:R-:W-:-:S04]  /*2470*/  UIADD3 UR16, UPT, UPT, UR4, 0x2, URZ ;  /* 0x0000000204107890 */ /* 0x000fc8000fffe0ff */
[----:B------:R-:W-:Y:S01]  /*2480*/  ULEA UR13, UR16, UR17, 0x2 ;  /* 0x00000011100d7291 */ /* 0x000fe2000f8e10ff */
[----:B-1----:R-:W-:Y:S01]  /*2490*/  STS [UR12], R5 ;  /* 0x00000005ff007988 */ /* 0x002fe2000800080c */
[----:B------:R-:W-:-:S07]  /*24a0*/  ULEA UR12, UR16, UR26, 0x2 ;  /* 0x0000001a100c7291 */ /* 0x000fce000f8e10ff */
[----:B------:R-:W1:Y:S01]  /*24b0*/  LDS R7, [UR13] ;  /* 0x0000000dff077984 */ /* 0x000e620008000800 */
[----:B------:R-:W-:Y:S02]  /*24c0*/  UIADD3 UR13, UPT, UPT, UR4, 0x3, URZ ;  /* 0x00000003040d7890 */ /* 0x000fe4000fffe0ff */
[----:B------:R-:W-:Y:S02]  /*24d0*/  UIADD3 UR4, UP1, UPT, UR4, 0x4, URZ ;  /* 0x0000000404047890 */ /* 0x000fe4000ff3e0ff */
[----:B------:R-:W-:Y:S02]  /*24e0*/  ULEA UR16, UR13, UR17, 0x2 ;  /* 0x000000110d107291 */ /* 0x000fe4000f8e10ff */
[----:B------:R-:W-:Y:S02]  /*24f0*/  UIADD3.X UR5, UPT, UPT, URZ, UR5, URZ, UP1, !UPT ;  /* 0x00000005ff057290 */ /* 0x000fe40008ffe4ff */
[----:B------:R-:W-:-:S04]  /*2500*/  UISETP.GE.U32.AND UP1, UPT, UR4, UR24, UPT ;  /* 0x000000180400728c */ /* 0x000fc8000bf26070 */
[----:B------:R-:W-:Y:S01]  /*2510*/  UISETP.GE.U32.AND.EX UP1, UPT, UR5, UR25, UPT, UP1 ;  /* 0x000000190500728c */ /* 0x000fe2000bf26110 */
[----:B-1----:R-:W-:Y:S01]  /*2520*/  STS [UR12], R7 ;  /* 0x00000007ff007988 */ /* 0x002fe2000800080c */
[----:B------:R-:W-:-:S03]  /*2530*/  ULEA UR12, UR13, UR26, 0x2 ;  /* 0x0000001a0d0c7291 */ /* 0x000fc6000f8e10ff */
[----:B------:R-:W1:Y:S06]  /*2540*/  LDS R3, [UR16] ;  /* 0x00000010ff037984 */ /* 0x000e6c0008000800 */
[----:B-1----:R2:W-:Y:S01]  /*2550*/  STS [UR12], R3 ;  /* 0x00000003ff007988 */ /* 0x0025e2000800080c */
[----:B------:R-:W-:Y:S05]  /*2560*/  BRA.U !UP1, `(.L_x_30) ;  /* 0xfffffffd09a07547 */ /* 0x000fea000b83ffff */
.L_x_29:
[----:B------:R-:W-:Y:S02]  /*2570*/  UIADD3 UR12, UP3, UPT, UR22, -UR4, URZ ;  /* 0x80000004160c7290 */ /* 0x000fe4000ff7e0ff */
[----:B------:R-:W-:Y:S02]  /*2580*/  UISETP.GT.U32.AND UP1, UPT, UR22, UR4, UPT ;  /* 0x000000041600728c */ /* 0x000fe4000bf24070 */
[----:B------:R-:W-:Y:S02]  /*2590*/  UIADD3.X UR13, UPT, UPT, ~UR5, UR6, URZ, UP3, !UPT ;  /* 0x00000006050d7290 */ /* 0x000fe40009ffe5ff */
[----:B------:R-:W-:Y:S02]  /*25a0*/  UISETP.GT.U32.AND.EX UP3, UPT, UR6, UR5, UPT, UP1 ;  /* 0x000000050600728c */ /* 0x000fe4000bf64110 */
[----:B------:R-:W-:-:S04]  /*25b0*/  UISETP.LE.U32.AND UP1, UPT, UR12, 0x1, UPT ;  /* 0x000000010c00788c */ /* 0x000fc8000bf23070 */
[----:B------:R-:W-:-:S09]  /*25c0*/  UISETP.LE.U32.OR.EX UP1, UPT, UR13, URZ, !UP3, UP1 ;  /* 0x000000ff0d00728c */ /* 0x000fd2000df23510 */
[----:B------:R-:W-:Y:S05]  /*25d0*/  BRA.U UP1, `(.L_x_31) ;  /* 0x00000001013c7547 */ /* 0x000fea000b800000 */
[----:B------:R-:W-:Y:S02]  /*25e0*/  UIADD3 UR17, UPT, UPT, UR18, 0xc08, URZ ;  /* 0x00000c0812117890 */ /* 0x000fe4000fffe0ff */
[----:B------:R-:W-:Y:S02]  /*25f0*/  ULEA UR13, UR19, UR18, 0x18 ;  /* 0x00000012130d7291 */ /* 0x000fe4000f8ec0ff */
[----:B------:R-:W-:Y:S02]  /*2600*/  ULEA UR17, UR19, UR17, 0x18 ;  /* 0x0000001113117291 */ /* 0x000fe4000f8ec0ff */
[----:B------:R-:W-:Y:S02]  /*2610*/  ULEA UR24, UR4, UR13, 0x2 ;  /* 0x0000000d04187291 */ /* 0x000fe4000f8e10ff */
[----:B------:R-:W-:-:S09]  /*2620*/  ULEA UR12, UR4, UR17, 0x2 ;  /* 0x00000011040c7291 */ /* 0x000fd2000f8e10ff */
[----:B-12---:R-:W1:Y:S01]  /*2630*/  LDS R3, [UR12] ;  /* 0x0000000cff037984 */ /* 0x006e620008000800 */
[----:B------:R-:W-:Y:S02]  /*2640*/  UIADD3 UR12, UPT, UPT, UR4, 0x1, URZ ;  /* 0x00000001040c7890 */ /* 0x000fe4000fffe0ff */
[----:B------:R-:W-:Y:S02]  /*2650*/  UIADD3 UR4, UP0, UPT, UR4, 0x2, URZ ;  /* 0x0000000204047890 */ /* 0x000fe4000ff1e0ff */
[----:B------:R-:W-:Y:S02]  /*2660*/  ULEA UR16, UR12, UR17, 0x2 ;  /* 0x000000110c107291 */ /* 0x000fe4000f8e10ff */
[----:B------:R-:W-:Y:S02]  /*2670*/  ULEA UR12, UR12, UR13, 0x2 ;  /* 0x0000000d0c0c7291 */ /* 0x000fe4000f8e10ff */
[----:B------:R-:W-:Y:S02]  /*2680*/  UIADD3.X UR5, UPT, UPT, URZ, UR5, URZ, UP0, !UPT ;  /* 0x00000005ff057290 */ /* 0x000fe400087fe4ff */
[----:B------:R-:W-:Y:S01]  /*2690*/  UPLOP3.LUT UP0, UPT, UPT, UPT, UPT, 0x40, 0x4 ;  /* 0x000000000004789c */ /* 0x000fe20003f0e870 */
[----:B-1----:R-:W-:Y:S04]  /*26a0*/  STS [UR24], R3 ;  /* 0x00000003ff007988 */ /* 0x002fe80008000818 */
[----:B------:R-:W1:Y:S04]  /*26b0*/  LDS R5, [UR16] ;  /* 0x00000010ff057984 */ /* 0x000e680008000800 */
[----:B-1----:R3:W-:Y:S02]  /*26c0*/  STS [UR12], R5 ;  /* 0x00000005ff007988 */ /* 0x0027e4000800080c */
.L_x_31:
[----:B------:R-:W-:-:S04]  /*26d0*/  UISETP.LT.U32.AND UP1, UPT, UR4, UR22, UPT ;  /* 0x000000160400728c */ /* 0x000fc8000bf21070 */
[----:B------:R-:W-:-:S09]  /*26e0*/  UISETP.LT.U32.OR.EX UP0, UPT, UR5, UR6, UP0, UP1 ;  /* 0x000000060500728c */ /* 0x000fd20008701510 */
[----:B------:R-:W-:Y:S05]  /*26f0*/  BRA.U !UP0, `(.L_x_27) ;  /* 0x00000001081c7547 */ /* 0x000fea000b800000 */
[----:B------:R-:W-:-:S04]  /*2700*/  UIADD3 UR17, UPT, UPT, UR18, 0xc08, URZ ;  /* 0x00000c0812117890 */ /* 0x000fc8000fffe0ff */
[----:B------:R-:W-:-:S04]  /*2710*/  ULEA UR17, UR19, UR17, 0x18 ;  /* 0x0000001113117291 */ /* 0x000fc8000f8ec0ff */
[----:B------:R-:W-:-:S09]  /*2720*/  ULEA UR5, UR4, UR17, 0x2 ;  /* 0x0000001104057291 */ /* 0x000fd2000f8e10ff */
[----:B-12---:R-:W1:Y:S01]  /*2730*/  LDS R3, [UR5] ;  /* 0x00000005ff037984 */ /* 0x006e620008000800 */
[----:B------:R-:W-:-:S04]  /*2740*/  ULEA UR5, UR19, UR18, 0x18 ;  /* 0x0000001213057291 */ /* 0x000fc8000f8ec0ff */
[----:B------:R-:W-:-:S09]  /*2750*/  ULEA UR4, UR4, UR5, 0x2 ;  /* 0x0000000504047291 */ /* 0x000fd2000f8e10ff */
[----:B-1----:R4:W-:Y:S03]  /*2760*/  STS [UR4], R3 ;  /* 0x00000003ff007988 */ /* 0x0029e60008000804 */
.L_x_27:
[----:B-12-4-:R-:W1:Y:S02]  /*2770*/  LDS R3, [UR21] ;  /* 0x00000015ff037984 */ /* 0x016e640008000800 */
[----:B-1----:R-:W-:-:S13]  /*2780*/  LOP3.LUT P0, RZ, R3, UR10, RZ, 0xc0, !PT ;  /* 0x0000000a03ff7c12 */ /* 0x002fda000f80c0ff */
[----:B------:R-:W-:Y:S05]  /*2790*/  @P0 BRA `(.L_x_32) ;  /* 0x0000000000240947 */ /* 0x000fea0003800000 */
[----:B------:R-:W1:Y:S01]  /*27a0*/  LDC.64 R14, c[0x0][0x3b0] ;  /* 0x0000ec00ff0e7b82 */ /* 0x000e620000000a00 */
[----:B---3--:R-:W-:Y:S02]  /*27b0*/  IADD3 R5, P0, PT, R13, R6, RZ ;  /* 0x000000060d057210 */ /* 0x008fe40007f1e0ff */
[----:B------:R-:W-:Y:S02]  /*27c0*/  LOP3.LUT R3, R3, UR11, RZ, 0xf3, !PT ;  /* 0x0000000b03037c12 */ /* 0x000fe4000f8ef3ff */
[----:B0-----:R-:W-:-:S03]  /*27d0*/  LEA.HI.X.SX32 R8, R13, RZ, 0x1, P0 ;  /* 0x000000ff0d087211 */ /* 0x001fc600000f0eff */
[----:B------:R2:W-:Y:S01]  /*27e0*/  STS [UR21], R3 ;  /* 0x00000003ff007988 */ /* 0x0005e20008000815 */
[----:B-1----:R-:W-:-:S04]  /*27f0*/  LEA R14, P0, R5, R14, 0x2 ;  /* 0x0000000e050e7211 */ /* 0x002fc800078010ff */
[----:B------:R-:W-:Y:S01]  /*2800*/  LEA.HI.X R15, R5, R15, R8, 0x2, P0 ;  /* 0x0000000f050f7211 */ /* 0x000fe200000f1408 */
[----:B------:R-:W-:-:S05]  /*2810*/  IMAD.MOV.U32 R5, RZ, RZ, 0x1 ;  /* 0x00000001ff057424 */ /* 0x000fca00078e00ff */
[----:B------:R2:W-:Y:S03]  /*2820*/  STG.E desc[UR14][R14.64+0x4], R5 ;  /* 0x000004050e007986 */ /* 0x0005e6000c10190e */
.L_x_32:
[----:B------:R-:W-:-:S05]  /*2830*/  VIADD R6, R6, 0x2 ;  /* 0x0000000206067836 */ /* 0x000fca0000000000 */
[----:B------:R-:W-:-:S13]  /*2840*/  ISETP.NE.AND P0, PT, R6, R0, PT ;  /* 0x000000000600720c */ /* 0x000fda0003f05270 */
[----:B------:R-:W-:Y:S05]  /*2850*/  @P0 BRA `(.L_x_33) ;  /* 0xfffffff000280947 */ /* 0x000fea000383ffff */
.L_x_21:
[----:B------:R-:W-:-:S04]  /*2860*/  LOP3.LUT R2, R2, 0x1, RZ, 0xc0, !PT ;  /* 0x0000000102027812 */ /* 0x000fc800078ec0ff */
[----:B------:R-:W-:-:S13]  /*2870*/  ISETP.NE.U32.AND P0, PT, R2, 0x1, PT ;  /* 0x000000010200780c */ /* 0x000fda0003f05070 */
[----:B------:R-:W-:Y:S05]  /*2880*/  @P0 EXIT ;  /* 0x000000000000094d */ /* 0x000fea0003800000 */
[----:B------:R-:W-:-:S04]  /*2890*/  UIADD3 UR4, UPT, UPT, UR18, 0x808, URZ ;  /* 0x0000080812047890 */ /* 0x000fc8000fffe0ff */
[----:B------:R-:W-:-:S09]  /*28a0*/  ULEA UR4, UR19, UR4, 0x18 ;  /* 0x0000000413047291 */ /* 0x000fd2000f8ec0ff */
[----:B------:R-:W4:Y:S02]  /*28b0*/  LDS.U8 R2, [R0+UR4] ;  /* 0x0000000400027984 */ /* 0x000f240008000000 */
[----:B----4-:R-:W-:-:S04]  /*28c0*/  LEA.HI R2, R2, R2, RZ, 0x19 ;  /* 0x0000000202027211 */ /* 0x010fc800078fc8ff */
[----:B------:R-:W-:-:S04]  /*28d0*/  PRMT R2, R2, 0x8880, RZ ;  /* 0x0000888002027816 */ /* 0x000fc800000000ff */
[----:B------:R-:W-:-:S04]  /*28e0*/  SHF.R.S32.HI R2, RZ, 0x1, R2 ;  /* 0x00000001ff027819 */ /* 0x000fc80000011402 */
[----:B--2---:R-:W-:-:S04]  /*28f0*/  LOP3.LUT R3, R2, 0xffff, RZ, 0xc0, !PT ;  /* 0x0000ffff02037812 */ /* 0x004fc800078ec0ff */
[----:B------:R-:W-:-:S04]  /*2900*/  SHF.R.U32.HI R3, RZ, 0x6, R3 ;  /* 0x00000006ff037819 */ /* 0x000fc80000011603 */
[----:B------:R-:W-:-:S05]  /*2910*/  LOP3.LUT R3, R3, 0x3, RZ, 0xc0, !PT ;  /* 0x0000000303037812 */ /* 0x000fca00078ec0ff */
[----:B------:R-:W-:-:S05]  /*2920*/  IMAD.IADD R3, R2, 0x1, R3 ;  /* 0x0000000102037824 */ /* 0x000fca00078e0203 */
[----:B------:R-:W-:-:S05]  /*2930*/  LOP3.LUT R3, R3, 0xfc, RZ, 0xc0, !PT ;  /* 0x000000fc03037812 */ /* 0x000fca00078ec0ff */
[----:B------:R-:W-:-:S05]  /*2940*/  IMAD.MOV R3, RZ, RZ, -R3 ;  /* 0x000000ffff037224 */ /* 0x000fca00078e0a03 */
[----:B------:R-:W-:-:S05]  /*2950*/  PRMT R3, R3, 0x7710, RZ ;  /* 0x0000771003037816 */ /* 0x000fca00000000ff */
[----:B------:R-:W-:Y:S02]  /*2960*/  IMAD.IADD R2, R2, 0x1, R3 ;  /* 0x0000000102027824 */ /* 0x000fe400078e0203 */
[----:B------:R-:W0:Y:S03]  /*2970*/  LDS R3, [R9] ;  /* 0x0000000009037984 */ /* 0x000e260000000800 */
[----:B---3--:R-:W-:Y:S02]  /*2980*/  PRMT R5, R2, 0x8880, RZ ;  /* 0x0000888002057816 */ /* 0x008fe400000000ff */
[----:B------:R-:W2:Y:S03]  /*2990*/  LDS R2, [R9+0x4] ;  /* 0x0000040009027984 */ /* 0x000ea60000000800 */
[----:B------:R-:W-:-:S02]  /*29a0*/  IMAD R10, R5, 0x800, R10 ;  /* 0x00000800050a7824 */ /* 0x000fc400078e020a */
[----:B------:R-:W-:Y:S04]  /*29b0*/  LDS R5, [R9+0x8] ;  /* 0x0000080009057984 */ /* 0x000fe80000000800 */
[----:B------:R-:W3:Y:S01]  /*29c0*/  LDS R10, [R10] ;  /* 0x000000000a0a7984 */ /* 0x000ee20000000800 */
[----:B0-----:R-:W-:Y:S02]  /*29d0*/  SHF.L.U32 R6, R3, UR9, RZ ;  /* 0x0000000903067c19 */ /* 0x001fe400080006ff */
[----:B--2---:R-:W-:-:S04]  /*29e0*/  SHF.R.S32.HI R3, RZ, UR20, R2 ;  /* 0x00000014ff037c19 */ /* 0x004fc80008011402 */
[----:B---3--:R-:W-:Y:S02]  /*29f0*/  LOP3.LUT R3, R10, R6, R3, 0xfe, !PT ;  /* 0x000000060a037212 */ /* 0x008fe400078efe03 */
[----:B------:R-:W-:Y:S01]  /*2a00*/  SHF.R.S32.HI R6, RZ, UR9, R5 ;  /* 0x00000009ff067c19 */ /* 0x000fe20008011405 */
[C---:B------:R-:W-:Y:S01]  /*2a10*/  IMAD.SHL.U32 R5, R2.reuse, 0x2, RZ ;  /* 0x0000000202057824 */ /* 0x040fe200078e00ff */
[----:B------:R-:W-:Y:S02]  /*2a20*/  LOP3.LUT R3, R3, UR7, RZ, 0x30, !PT ;  /* 0x0000000703037c12 */ /* 0x000fe4000f8e30ff */
[----:B------:R-:W-:Y:S01]  /*2a30*/  SHF.L.U32 R2, R2, UR23, RZ ;  /* 0x0000001702027c19 */ /* 0x000fe200080006ff */
[----:B------:R-:W-:Y:S02]  /*2a40*/  IMAD.SHL.U32 R6, R6, 0x2, RZ ;  /* 0x0000000206067824 */ /* 0x000fe400078e00ff */
[----:B------:R-:W-:-:S03]  /*2a50*/  VIADD R8, R3, UR8 ;  /* 0x0000000803087c36 */ /* 0x000fc60008000000 */
[----:B------:R-:W-:Y:S02]  /*2a60*/  LOP3.LUT R2, R5, R6, R2, 0xe0, !PT ;  /* 0x0000000605027212 */ /* 0x000fe400078ee002 */
[----:B------:R-:W-:-:S04]  /*2a70*/  LOP3.LUT R8, R8, R3, RZ, 0x3c, !PT ;  /* 0x0000000308087212 */ /* 0x000fc800078e3cff */
[----:B------:R-:W-:-:S04]  /*2a80*/  SHF.R.U32.HI R3, RZ, 0x1, R8 ;  /* 0x00000001ff037819 */ /* 0x000fc80000011608 */
[----:B------:R-:W-:-:S04]  /*2a90*/  LOP3.LUT R3, R3, UR8, R2, 0xe0, !PT ;  /* 0x0000000803037c12 */ /* 0x000fc8000f8ee002 */
[----:B-1----:R-:W-:-:S05]  /*2aa0*/  LOP3.LUT R4, R3, R4, RZ, 0xc0, !PT ;  /* 0x0000000403047212 */ /* 0x002fca00078ec0ff */
[----:B------:R0:W-:Y:S01]  /*2ab0*/  STS [R11+0x4], R4 ;  /* 0x000004040b007388 */ /* 0x0001e20000000800 */
[----:B------:R-:W-:Y:S06]  /*2ac0*/  BAR.SYNC.DEFER_BLOCKING 0x0 ;  /* 0x0000000000007b1d */ /* 0x000fec0000010000 */
[----:B------:R-:W-:Y:S05]  /*2ad0*/  BRA.U !UP2, `(.L_x_34) ;  /* 0x000000010af87547 */ /* 0x000fea000b800000 */
[----:B------:R-:W-:Y:S01]  /*2ae0*/  IMAD.U32 R2, RZ, RZ, UR6 ;  /* 0x00000006ff027e24 */ /* 0x000fe2000f8e00ff */
[----:B------:R-:W-:Y:S01]  /*2af0*/  ISETP.LT.U32.AND P0, PT, RZ, UR22, PT ;  /* 0x00000016ff007c0c */ /* 0x000fe2000bf01070 */
[----:B------:R-:W-:Y:S01]  /*2b00*/  UIADD3 UR4, UPT, UPT, UR18, 0xc08, URZ ;  /* 0x00000c0812047890 */ /* 0x000fe2000fffe0ff */
[----:B0-----:R-:W-:Y:S02]  /*2b10*/  IMAD.MOV.U32 R4, RZ, RZ, RZ ;  /* 0x000000ffff047224 */ /* 0x001fe400078e00ff */
[----:B------:R-:W-:Y:S01]  /*2b20*/  ISETP.GT.U32.AND.EX P0, PT, R2, RZ, PT, P0 ;  /* 0x000000ff0200720c */ /* 0x000fe20003f04100 */
[----:B------:R-:W-:Y:S01]  /*2b30*/  ULEA UR4, UR19, UR4, 0x18 ;  /* 0x0000000413047291 */ /* 0x000fe2000f8ec0ff */
[----:B------:R-:W-:Y:S02]  /*2b40*/  IMAD.MOV.U32 R6, RZ, RZ, RZ ;  /* 0x000000ffff067224 */ /* 0x000fe400078e00ff */
[----:B------:R-:W-:Y:S02]  /*2b50*/  IMAD.U32 R7, RZ, RZ, UR6 ;  /* 0x00000006ff077e24 */ /* 0x000fe4000f8e00ff */
[----:B------:R-:W-:-:S02]  /*2b60*/  IMAD.U32 R15, RZ, RZ, UR6 ;  /* 0x00000006ff0f7e24 */ /* 0x000fc4000f8e00ff */
[----:B------:R-:W-:Y:S01]  /*2b70*/  IMAD.U32 R3, RZ, RZ, UR4 ;  /* 0x00000004ff037e24 */ /* 0x000fe2000f8e00ff */
[----:B------:R-:W-:-:S04]  /*2b80*/  ULEA UR4, UR19, UR18, 0x18 ;  /* 0x0000001213047291 */ /* 0x000fc8000f8ec0ff */
[----:B------:R0:W1:Y:S01]  /*2b90*/  @!P0 LDS R5, [R3] ;  /* 0x0000000003058984 */ /* 0x0000620000000800 */
        /* <DEDUP_REMOVED lines=15> */
.L_x_36:
        /* <DEDUP_REMOVED lines=15> */
.L_x_35:
        /* <DEDUP_REMOVED lines=16> */
.L_x_37:
[----:B------:R-:W-:-:S04]  /*2e80*/  ISETP.LT.U32.AND P1, PT, R4, UR22, PT ;  /* 0x0000001604007c0c */ /* 0x000fc8000bf21070 */
[----:B------:R-:W-:-:S13]  /*2e90*/  ISETP.LT.U32.OR.EX P0, PT, R6, UR6, P0, P1 ;  /* 0x0000000606007c0c */ /* 0x000fda0008701510 */
[----:B------:R-:W0:Y:S04]  /*2ea0*/  @P0 LDS R3, [R3] ;  /* 0x0000000003030984 */ /* 0x000e280000000800 */
[----:B0-----:R1:W-:Y:S02]  /*2eb0*/  @P0 STS [R2], R3 ;  /* 0x0000000302000388 */ /* 0x0013e40000000800 */
.L_x_34:
[----:B0-----:R-:W0:Y:S02]  /*2ec0*/  LDS R4, [UR21] ;  /* 0x00000015ff047984 */ /* 0x001e240008000800 */
[----:B0-----:R-:W-:-:S13]  /*2ed0*/  LOP3.LUT P0, RZ, R4, UR10, RZ, 0xc0, !PT ;  /* 0x0000000a04ff7c12 */ /* 0x001fda000f80c0ff */
[----:B------:R-:W-:Y:S05]  /*2ee0*/  @P0 EXIT ;  /* 0x000000000000094d */ /* 0x000fea0003800000 */
[----:B-1----:R-:W0:Y:S01]  /*2ef0*/  LDC.64 R2, c[0x0][0x3b0] ;  /* 0x0000ec00ff027b82 */ /* 0x002e220000000a00 */
[----:B------:R-:W-:Y:S01]  /*2f00*/  IMAD.IADD R13, R13, 0x1, R0 ;  /* 0x000000010d0d7824 */ /* 0x000fe200078e0200 */
[----:B------:R-:W-:Y:S01]  /*2f10*/  LOP3.LUT R4, R4, UR11, RZ, 0xf3, !PT ;  /* 0x0000000b04047c12 */ /* 0x000fe2000f8ef3ff */
[----:B------:R-:W-:-:S04]  /*2f20*/  IMAD.MOV.U32 R5, RZ, RZ, 0x1 ;  /* 0x00000001ff057424 */ /* 0x000fc800078e00ff */
[----:B------:R-:W-:Y:S01]  /*2f30*/  STS [UR21], R4 ;  /* 0x00000004ff007988 */ /* 0x000fe20008000815 */
[----:B0-----:R-:W-:-:S05]  /*2f40*/  IMAD.WIDE R2, R13, 0x4, R2 ;  /* 0x000000040d027825 */ /* 0x001fca00078e0202 */
[----:B------:R-:W-:Y:S01]  /*2f50*/  STG.E desc[UR14][R2.64], R5 ;  /* 0x0000000502007986 */ /* 0x000fe2000c10190e */
[----:B------:R-:W-:Y:S05]  /*2f60*/  EXIT ;  /* 0x000000000000794d */ /* 0x000fea0003800000 */
.L_x_38:
[----:B------:R-:W-:-:S00]  /*2f70*/  BRA `(.L_x_38) ;  /* 0xfffffffc00fc7947 */ /* 0x000fc0000383ffff */
[----:B------:R-:W-:-:S00]  /*2f80*/  NOP ;  /* 0x0000000000007918 */ /* 0x000fc00000000000 */
[----:B------:R-:W-:-:S00]  /*2f90*/  NOP ;  /* 0x0000000000007918 */ /* 0x000fc00000000000 */
[----:B------:R-:W-:-:S00]  /*2fa0*/  NOP ;  /* 0x0000000000007918 */ /* 0x000fc00000000000 */
[----:B------:R-:W-:-:S00]  /*2fb0*/  NOP ;  /* 0x0000000000007918 */ /* 0x000fc00000000000 */
[----:B------:R-:W-:-:S00]  /*2fc0*/  NOP ;  /* 0x0000000000007918 */ /* 0x000fc00000000000 */
[----:B------:R-:W-:-:S00]  /*2fd0*/  NOP ;  /* 0x0000000000007918 */ /* 0x000fc00000000000 */
[----:B------:R-:W-:-:S00]  /*2fe0*/  NOP ;  /* 0x0000000000007918 */ /* 0x000fc00000000000 */
[----:B------:R-:W-:-:S00]  /*2ff0*/  NOP ;  /* 0x0000000000007918 */ /* 0x000fc00000000000 */
.L_x_39:


//--------------------- .nv.shared._Z5matchPjPKciiiiiiiiPi --------------------------
	.section	.nv.shared._Z5matchPjPKciiiiiiiiPi,"aw",@nobits
	.sectionflags	@""
	.align	4
.nv.shared._Z5matchPjPKciiiiiiiiPi:
	.zero		14352


//--------------------- .nv.shared.reserved.0     --------------------------
	.section	.nv.shared.reserved.0,"aw",@nobits
	.weak		__nv_reservedSMEM_offset_0_alias
	.size		__nv_reservedSMEM_offset_0_alias, 0, 64
	.other		__nv_reservedSMEM_offset_0_alias,@"STO_CUDA_RESERVED_SHARED STV_DEFAULT"
__nv_reservedSMEM_offset_0_alias:
	.zero		0
	.zero		64


//--------------------- .nv.constant0._Z5matchPjPKciiiiiiiiPi --------------------------
	.section	.nv.constant0._Z5matchPjPKciiiiiiiiPi,"a",@progbits
	.sectionflags	@""
	.align	4
.nv.constant0._Z5matchPjPKciiiiiiiiPi:
	.zero		952


//--------------------- SYMBOLS --------------------------

	.type		.nv.reservedSmem.offset0,@object
	.size		.nv.reservedSmem.offset0,0x4
	.type		.nv.reservedSmem.cap,@object
	.size		.nv.reservedSmem.cap,0x4
